	.target	sm_80

	.elftype	@"ET_EXEC"


//--------------------- .note.nv.tkinfo           --------------------------
	.section	.note.nv.tkinfo,"",@"SHT_NOTE"
	.sectionflags	@"SHF_NOTE_NV_TKINFO"
	.tkinfo
        /*0018*/ 	.word	0x00000002
        /*0030*/ 	.string	""
        /*0030*/ 	.string	"ptxas"
        /*0030*/ 	.string	"Cuda compilation tools, release 13.0, V13.0.88"
        /*0030*/ 	.string	"Build cuda_13.0.r13.0/compiler.36424714_0"
        /*0030*/ 	.string	"-v  -suppress-debug-info  -lineinfo  -arch sm_80 "



//--------------------- .note.nv.cuinfo           --------------------------
	.section	.note.nv.cuinfo,"",@"SHT_NOTE"
	.sectionflags	@"SHF_NOTE_NV_CUINFO"
        /*0018*/ 	.short	0x0002
        /*001a*/ 	.short	0x0050
        /*001c*/ 	.short	0x0082
	.zero		2


//--------------------- .nv.info                  --------------------------
	.section	.nv.info,"",@"SHT_CUDA_INFO"
	.align	4


	//----- nvinfo : EIATTR_REGCOUNT
	.align		4
        /*0000*/ 	.byte	0x04, 0x2f
        /*0002*/ 	.short	(.L_2 - .L_1)
	.align		4
.L_1:
        /*0004*/ 	.word	index@(attn_fwd)
        /*0008*/ 	.word	0x000000ff


	//----- nvinfo : EIATTR_FRAME_SIZE
	.align		4
.L_2:
        /*000c*/ 	.byte	0x04, 0x11
        /*000e*/ 	.short	(.L_4 - .L_3)
	.align		4
.L_3:
        /*0010*/ 	.word	index@(attn_fwd)
        /*0014*/ 	.word	0x00000000


	//----- nvinfo : EIATTR_MIN_STACK_SIZE
	.align		4
.L_4:
        /*0018*/ 	.byte	0x04, 0x12
        /*001a*/ 	.short	(.L_6 - .L_5)
	.align		4
.L_5:
        /*001c*/ 	.word	index@(attn_fwd)
        /*0020*/ 	.word	0x00000000
.L_6:


//--------------------- .nv.info.attn_fwd         --------------------------
	.section	.nv.info.attn_fwd,"",@"SHT_CUDA_INFO"
	.sectionflags	@""
	.align	4


	//----- nvinfo : EIATTR_CUDA_API_VERSION
	.align		4
        /*0000*/ 	.byte	0x04, 0x37
        /*0002*/ 	.short	(.L_8 - .L_7)
.L_7:
        /*0004*/ 	.word	0x00000082


	//----- nvinfo : EIATTR_SW2861232_WAR
	.align		4
.L_8:
        /*0008*/ 	.byte	0x01, 0x35
	.zero		2


	//----- nvinfo : EIATTR_PARAM_CBANK
	.align		4
        /*000c*/ 	.byte	0x04, 0x0a
        /*000e*/ 	.short	(.L_10 - .L_9)
	.align		4
.L_9:
        /*0010*/ 	.word	index@(.nv.constant0.attn_fwd)
        /*0014*/ 	.short	0x0160
        /*0016*/ 	.short	0x0088


	//----- nvinfo : EIATTR_CBANK_PARAM_SIZE
	.align		4
.L_10:
        /*0018*/ 	.byte	0x03, 0x19
        /*001a*/ 	.short	0x0088


	//----- nvinfo : EIATTR_KPARAM_INFO
	.align		4
        /*001c*/ 	.byte	0x04, 0x17
        /*001e*/ 	.short	(.L_12 - .L_11)
.L_11:
        /*0020*/ 	.word	0x00000000
        /*0024*/ 	.short	0x0019
        /*0026*/ 	.short	0x0080
        /*0028*/ 	.byte	0x00, 0xf4, 0x21, 0x00


	//----- nvinfo : EIATTR_KPARAM_INFO
	.align		4
.L_12:
        /*002c*/ 	.byte	0x04, 0x17
        /*002e*/ 	.short	(.L_14 - .L_13)
.L_13:
        /*0030*/ 	.word	0x00000000
        /*0034*/ 	.short	0x0018
        /*0036*/ 	.short	0x0078
        /*0038*/ 	.byte	0x00, 0xf4, 0x21, 0x00


	//----- nvinfo : EIATTR_KPARAM_INFO
	.align		4
.L_14:
        /*003c*/ 	.byte	0x04, 0x17
        /*003e*/ 	.short	(.L_16 - .L_15)
.L_15:
        /*0040*/ 	.word	0x00000000
        /*0044*/ 	.short	0x0017
        /*0046*/ 	.short	0x0070
        /*0048*/ 	.byte	0x00, 0xf0, 0x11, 0x00


	//----- nvinfo : EIATTR_KPARAM_INFO
	.align		4
.L_16:
        /*004c*/ 	.byte	0x04, 0x17
        /*004e*/ 	.short	(.L_18 - .L_17)
.L_17:
        /*0050*/ 	.word	0x00000000
        /*0054*/ 	.short	0x0016
        /*0056*/ 	.short	0x006c
        /*0058*/ 	.byte	0x00, 0xf0, 0x11, 0x00


	//----- nvinfo : EIATTR_KPARAM_INFO
	.align		4
.L_18:
        /*005c*/ 	.byte	0x04, 0x17
        /*005e*/ 	.short	(.L_20 - .L_19)
.L_19:
        /*0060*/ 	.word	0x00000000
        /*0064*/ 	.short	0x0015
        /*0066*/ 	.short	0x0068
        /*0068*/ 	.byte	0x00, 0xf0, 0x11, 0x00


	//----- nvinfo : EIATTR_KPARAM_INFO
	.align		4
.L_20:
        /*006c*/ 	.byte	0x04, 0x17
        /*006e*/ 	.short	(.L_22 - .L_21)
.L_21:
        /*0070*/ 	.word	0x00000000
        /*0074*/ 	.short	0x0014
        /*0076*/ 	.short	0x0064
        /*0078*/ 	.byte	0x00, 0xf0, 0x11, 0x00


	//----- nvinfo : EIATTR_KPARAM_INFO
	.align		4
.L_22:
        /*007c*/ 	.byte	0x04, 0x17
        /*007e*/ 	.short	(.L_24 - .L_23)
.L_23:
        /*0080*/ 	.word	0x00000000
        /*0084*/ 	.short	0x0013
        /*0086*/ 	.short	0x0060
        /*0088*/ 	.byte	0x00, 0xf0, 0x11, 0x00


	//----- nvinfo : EIATTR_KPARAM_INFO
	.align		4
.L_24:
        /*008c*/ 	.byte	0x04, 0x17
        /*008e*/ 	.short	(.L_26 - .L_25)
.L_25:
        /*0090*/ 	.word	0x00000000
        /*0094*/ 	.short	0x0012
        /*0096*/ 	.short	0x005c
        /*0098*/ 	.byte	0x00, 0xf0, 0x11, 0x00


	//----- nvinfo : EIATTR_KPARAM_INFO
	.align		4
.L_26:
        /*009c*/ 	.byte	0x04, 0x17
        /*009e*/ 	.short	(.L_28 - .L_27)
.L_27:
        /*00a0*/ 	.word	0x00000000
        /*00a4*/ 	.short	0x0011
        /*00a6*/ 	.short	0x0058
        /*00a8*/ 	.byte	0x00, 0xf0, 0x11, 0x00


	//----- nvinfo : EIATTR_KPARAM_INFO
	.align		4
.L_28:
        /*00ac*/ 	.byte	0x04, 0x17
        /*00ae*/ 	.short	(.L_30 - .L_29)
.L_29:
        /*00b0*/ 	.word	0x00000000
        /*00b4*/ 	.short	0x0010
        /*00b6*/ 	.short	0x0054
        /*00b8*/ 	.byte	0x00, 0xf0, 0x11, 0x00


	//----- nvinfo : EIATTR_KPARAM_INFO
	.align		4
.L_30:
        /*00bc*/ 	.byte	0x04, 0x17
        /*00be*/ 	.short	(.L_32 - .L_31)
.L_31:
        /*00c0*/ 	.word	0x00000000
        /*00c4*/ 	.short	0x000f
        /*00c6*/ 	.short	0x0050
        /*00c8*/ 	.byte	0x00, 0xf0, 0x11, 0x00


	//----- nvinfo : EIATTR_KPARAM_INFO
	.align		4
.L_32:
        /*00cc*/ 	.byte	0x04, 0x17
        /*00ce*/ 	.short	(.L_34 - .L_33)
.L_33:
        /*00d0*/ 	.word	0x00000000
        /*00d4*/ 	.short	0x000e
        /*00d6*/ 	.short	0x004c
        /*00d8*/ 	.byte	0x00, 0xf0, 0x11, 0x00


	//----- nvinfo : EIATTR_KPARAM_INFO
	.align		4
.L_34:
        /*00dc*/ 	.byte	0x04, 0x17
        /*00de*/ 	.short	(.L_36 - .L_35)
.L_35:
        /*00e0*/ 	.word	0x00000000
        /*00e4*/ 	.short	0x000d
        /*00e6*/ 	.short	0x0048
        /*00e8*/ 	.byte	0x00, 0xf0, 0x11, 0x00


	//----- nvinfo : EIATTR_KPARAM_INFO
	.align		4
.L_36:
        /*00ec*/ 	.byte	0x04, 0x17
        /*00ee*/ 	.short	(.L_38 - .L_37)
.L_37:
        /*00f0*/ 	.word	0x00000000
        /*00f4*/ 	.short	0x000c
        /*00f6*/ 	.short	0x0044
        /*00f8*/ 	.byte	0x00, 0xf0, 0x11, 0x00


	//----- nvinfo : EIATTR_KPARAM_INFO
	.align		4
.L_38:
        /*00fc*/ 	.byte	0x04, 0x17
        /*00fe*/ 	.short	(.L_40 - .L_39)
.L_39:
        /*0100*/ 	.word	0x00000000
        /*0104*/ 	.short	0x000b
        /*0106*/ 	.short	0x0040
        /*0108*/ 	.byte	0x00, 0xf0, 0x11, 0x00


	//----- nvinfo : EIATTR_KPARAM_INFO
	.align		4
.L_40:
        /*010c*/ 	.byte	0x04, 0x17
        /*010e*/ 	.short	(.L_42 - .L_41)
.L_41:
        /*0110*/ 	.word	0x00000000
        /*0114*/ 	.short	0x000a
        /*0116*/ 	.short	0x003c
        /*0118*/ 	.byte	0x00, 0xf0, 0x11, 0x00


	//----- nvinfo : EIATTR_KPARAM_INFO
	.align		4
.L_42:
        /*011c*/ 	.byte	0x04, 0x17
        /*011e*/ 	.short	(.L_44 - .L_43)
.L_43:
        /*0120*/ 	.word	0x00000000
        /*0124*/ 	.short	0x0009
        /*0126*/ 	.short	0x0038
        /*0128*/ 	.byte	0x00, 0xf0, 0x11, 0x00


	//----- nvinfo : EIATTR_KPARAM_INFO
	.align		4
.L_44:
        /*012c*/ 	.byte	0x04, 0x17
        /*012e*/ 	.short	(.L_46 - .L_45)
.L_45:
        /*0130*/ 	.word	0x00000000
        /*0134*/ 	.short	0x0008
        /*0136*/ 	.short	0x0034
        /*0138*/ 	.byte	0x00, 0xf0, 0x11, 0x00


	//----- nvinfo : EIATTR_KPARAM_INFO
	.align		4
.L_46:
        /*013c*/ 	.byte	0x04, 0x17
        /*013e*/ 	.short	(.L_48 - .L_47)
.L_47:
        /*0140*/ 	.word	0x00000000
        /*0144*/ 	.short	0x0007
        /*0146*/ 	.short	0x0030
        /*0148*/ 	.byte	0x00, 0xf0, 0x11, 0x00


	//----- nvinfo : EIATTR_KPARAM_INFO
	.align		4
.L_48:
        /*014c*/ 	.byte	0x04, 0x17
        /*014e*/ 	.short	(.L_50 - .L_49)
.L_49:
        /*0150*/ 	.word	0x00000000
        /*0154*/ 	.short	0x0006
        /*0156*/ 	.short	0x002c
        /*0158*/ 	.byte	0x00, 0xf0, 0x11, 0x00


	//----- nvinfo : EIATTR_KPARAM_INFO
	.align		4
.L_50:
        /*015c*/ 	.byte	0x04, 0x17
        /*015e*/ 	.short	(.L_52 - .L_51)
.L_51:
        /*0160*/ 	.word	0x00000000
        /*0164*/ 	.short	0x0005
        /*0166*/ 	.short	0x0028
        /*0168*/ 	.byte	0x00, 0xf0, 0x11, 0x00


	//----- nvinfo : EIATTR_KPARAM_INFO
	.align		4
.L_52:
        /*016c*/ 	.byte	0x04, 0x17
        /*016e*/ 	.short	(.L_54 - .L_53)
.L_53:
        /*0170*/ 	.word	0x00000000
        /*0174*/ 	.short	0x0004
        /*0176*/ 	.short	0x0020
        /*0178*/ 	.byte	0x00, 0xf4, 0x21, 0x00


	//----- nvinfo : EIATTR_KPARAM_INFO
	.align		4
.L_54:
        /*017c*/ 	.byte	0x04, 0x17
        /*017e*/ 	.short	(.L_56 - .L_55)
.L_55:
        /*0180*/ 	.word	0x00000000
        /*0184*/ 	.short	0x0003
        /*0186*/ 	.short	0x0018
        /*0188*/ 	.byte	0x00, 0xf4, 0x21, 0x00


	//----- nvinfo : EIATTR_KPARAM_INFO
	.align		4
.L_56:
        /*018c*/ 	.byte	0x04, 0x17
        /*018e*/ 	.short	(.L_58 - .L_57)
.L_57:
        /*0190*/ 	.word	0x00000000
        /*0194*/ 	.short	0x0002
        /*0196*/ 	.short	0x0010
        /*0198*/ 	.byte	0x00, 0xf4, 0x21, 0x00


	//----- nvinfo : EIATTR_KPARAM_INFO
	.align		4
.L_58:
        /*019c*/ 	.byte	0x04, 0x17
        /*019e*/ 	.short	(.L_60 - .L_59)
.L_59:
        /*01a0*/ 	.word	0x00000000
        /*01a4*/ 	.short	0x0001
        /*01a6*/ 	.short	0x0008
        /*01a8*/ 	.byte	0x00, 0xf4, 0x21, 0x00


	//----- nvinfo : EIATTR_KPARAM_INFO
	.align		4
.L_60:
        /*01ac*/ 	.byte	0x04, 0x17
        /*01ae*/ 	.short	(.L_62 - .L_61)
.L_61:
        /*01b0*/ 	.word	0x00000000
        /*01b4*/ 	.short	0x0000
        /*01b6*/ 	.short	0x0000
        /*01b8*/ 	.byte	0x00, 0xf4, 0x21, 0x00


	//----- nvinfo : EIATTR_MAXREG_COUNT
	.align		4
.L_62:
        /*01bc*/ 	.byte	0x03, 0x1b
        /*01be*/ 	.short	0x00ff


	//----- nvinfo : EIATTR_NUM_BARRIERS
	.align		4
        /*01c0*/ 	.byte	0x02, 0x4c
        /*01c2*/ 	.byte	0x01
	.zero		1


	//----- nvinfo : EIATTR_MERCURY_ISA_VERSION
	.align		4
        /*01c4*/ 	.byte	0x03, 0x5f
        /*01c6*/ 	.short	0x0000


	//----- nvinfo : EIATTR_COOP_GROUP_MASK_REGIDS
	.align		4
        /*01c8*/ 	.byte	0x04, 0x29
        /*01ca*/ 	.short	(.L_64 - .L_63)


	//   ....[0]....
.L_63:
        /*01cc*/ 	.word	0xffffffff


	//   ....[1]....
        /*01d0*/ 	.word	0xffffffff


	//   ....[2]....
        /*01d4*/ 	.word	0xffffffff


	//   ....[3]....
        /*01d8*/ 	.word	0xffffffff


	//   ....[4]....
        /*01dc*/ 	.word	0xffffffff


	//   ....[5]....
        /*01e0*/ 	.word	0xffffffff


	//   ....[6]....
        /*01e4*/ 	.word	0xffffffff


	//   ....[7]....
        /*01e8*/ 	.word	0xffffffff


	//   ....[8]....
        /*01ec*/ 	.word	0xffffffff


	//   ....[9]....
        /*01f0*/ 	.word	0xffffffff


	//   ....[10]....
        /*01f4*/ 	.word	0xffffffff


	//   ....[11]....
        /*01f8*/ 	.word	0xffffffff


	//   ....[12]....
        /*01fc*/ 	.word	0xffffffff


	//   ....[13]....
        /*0200*/ 	.word	0xffffffff


	//   ....[14]....
        /*0204*/ 	.word	0xffffffff


	//   ....[15]....
        /*0208*/ 	.word	0xffffffff


	//   ....[16]....
        /*020c*/ 	.word	0xffffffff


	//   ....[17]....
        /*0210*/ 	.word	0xffffffff


	//   ....[18]....
        /*0214*/ 	.word	0xffffffff


	//   ....[19]....
        /*0218*/ 	.word	0xffffffff


	//----- nvinfo : EIATTR_COOP_GROUP_INSTR_OFFSETS
	.align		4
.L_64:
        /*021c*/ 	.byte	0x04, 0x28
        /*021e*/ 	.short	(.L_66 - .L_65)


	//   ....[0]....
.L_65:
        /*0220*/ 	.word	0x00002b90


	//   ....[1]....
        /*0224*/ 	.word	0x00002ba0


	//   ....[2]....
        /*0228*/ 	.word	0x00002bb0


	//   ....[3]....
        /*022c*/ 	.word	0x00002bc0


	//   ....[4]....
        /*0230*/ 	.word	0x00002c10


	//   ....[5]....
        /*0234*/ 	.word	0x00002c20


	//   ....[6]....
        /*0238*/ 	.word	0x00002c30


	//   ....[7]....
        /*023c*/ 	.word	0x00002c40


	//   ....[8]....
        /*0240*/ 	.word	0x00002cf0


	//   ....[9]....
        /*0244*/ 	.word	0x00002d10


	//   ....[10]....
        /*0248*/ 	.word	0x00002f80


	//   ....[11]....
        /*024c*/ 	.word	0x00002f90


	//   ....[12]....
        /*0250*/ 	.word	0x00002fb0


	//   ....[13]....
        /*0254*/ 	.word	0x00002fc0


	//   ....[14]....
        /*0258*/ 	.word	0x00002ff0


	//   ....[15]....
        /*025c*/ 	.word	0x00003020


	//   ....[16]....
        /*0260*/ 	.word	0x00003030


	//   ....[17]....
        /*0264*/ 	.word	0x00003040


	//   ....[18]....
        /*0268*/ 	.word	0x00003100


	//   ....[19]....
        /*026c*/ 	.word	0x00003120


	//----- nvinfo : EIATTR_EXIT_INSTR_OFFSETS
	.align		4
.L_66:
        /*0270*/ 	.byte	0x04, 0x1c
        /*0272*/ 	.short	(.L_68 - .L_67)


	//   ....[0]....
.L_67:
        /*0274*/ 	.word	0x00005ac0


	//   ....[1]....
        /*0278*/ 	.word	0x00005b60


	//----- nvinfo : EIATTR_REQNTID
	.align		4
.L_68:
        /*027c*/ 	.byte	0x04, 0x10
        /*027e*/ 	.short	(.L_70 - .L_69)
.L_69:
        /*0280*/ 	.word	0x00000100
        /*0284*/ 	.word	0x00000001
        /*0288*/ 	.word	0x00000001
.L_70:


//--------------------- .nv.callgraph             --------------------------
	.section	.nv.callgraph,"",@"SHT_CUDA_CALLGRAPH"
	.align	4
	.sectionentsize	8
	.align		4
        /*0000*/ 	.word	0x00000000
	.align		4
        /*0004*/ 	.word	0xffffffff
	.align		4
        /*0008*/ 	.word	0x00000000
	.align		4
        /*000c*/ 	.word	0xfffffffe
	.align		4
        /*0010*/ 	.word	0x00000000
	.align		4
        /*0014*/ 	.word	0xfffffffd
	.align		4
        /*0018*/ 	.word	0x00000000
	.align		4
        /*001c*/ 	.word	0xfffffffc


//--------------------- .nv.rel.action            --------------------------
	.section	.nv.rel.action,"",@"SHT_CUDA_RELOCINFO"
	.align	8
	.sectionentsize	8
        /*0000*/ 	.byte	0x73, 0x00, 0x00, 0x00, 0x00, 0x00, 0x00, 0x00, 0x00, 0x00, 0x00, 0x11, 0x25, 0x00, 0x05, 0x36


//--------------------- .nv.constant4             --------------------------
	.section	.nv.constant4,"a",@progbits
	.align	8
	.align		8
.nv.constant4:
        /*0000*/ 	.dword	_$_str


//--------------------- .nv.constant0.attn_fwd    --------------------------
	.section	.nv.constant0.attn_fwd,"a",@progbits
	.sectionflags	@""
	.align	4
.nv.constant0.attn_fwd:
	.zero		488


//--------------------- .text.attn_fwd            --------------------------
	.section	.text.attn_fwd,"ax",@progbits
	.sectioninfo	@"SHI_REGISTERS=255"
	.align	128
        .global         attn_fwd
        .type           attn_fwd,@function
        .size           attn_fwd,(.L_x_3 - attn_fwd)
        .other          attn_fwd,@"STO_CUDA_ENTRY STV_DEFAULT"
attn_fwd:
.text.attn_fwd:
[----:B------:R-:W-:Y:S02]  /*0000*/  IMAD.MOV.U32 R1, RZ, RZ, c[0x0][0x28] ;  /* 0x00000a00ff017624 */ /* 0x000fe400078e00ff */
[----:B------:R-:W0:Y:S01]  /*0010*/  S2R R0, SR_TID.X ;  /* 0x0000000000007919 */ /* 0x000e220000002100 */
[----:B------:R-:W-:Y:S01]  /*0020*/  MOV R18, c[0x0][0x198] ;  /* 0x0000660000127a02 */ /* 0x000fe20000000f00 */
[----:B------:R-:W-:Y:S02]  /*0030*/  ULDC.64 UR4, c[0x0][0x118] ;  /* 0x0000460000047ab9 */ /* 0x000fe40000000a00 */
[----:B------:R-:W1:Y:S04]  /*0040*/  S2R R3, SR_CTAID.X ;  /* 0x0000000000037919 */ /* 0x000e680000002500 */
[----:B------:R-:W2:Y:S01]  /*0050*/  S2R R2, SR_CTAID.Y ;  /* 0x0000000000027919 */ /* 0x000ea20000002600 */
[----:B0-----:R-:W-:Y:S02]  /*0060*/  SHF.R.U32.HI R21, RZ, 0x5, R0 ;  /* 0x00000005ff157819 */ /* 0x001fe40000011600 */
[----:B------:R-:W-:-:S02]  /*0070*/  LOP3.LUT R20, R0, 0x1f, RZ, 0xc0, !PT ;  /* 0x0000001f00147812 */ /* 0x000fc400078ec0ff */
[----:B------:R-:W-:-:S03]  /*0080*/  SGXT.U32 R21, R21, 0x3 ;  /* 0x000000031515781a */ /* 0x000fc60000000000 */
[----:B-1----:R-:W-:Y:S02]  /*0090*/  IMAD R3, R3, 0x20, R20 ;  /* 0x0000002003037824 */ /* 0x002fe400078e0214 */
[----:B------:R-:W-:Y:S02]  /*00a0*/  IMAD R9, R21, c[0x0][0x198], RZ ;  /* 0x0000660015097a24 */ /* 0x000fe400078e02ff */
[----:B--2---:R-:W-:Y:S02]  /*00b0*/  IMAD R4, R2, c[0x0][0x190], RZ ;  /* 0x0000640002047a24 */ /* 0x004fe400078e02ff */
[----:B------:R-:W-:Y:S01]  /*00c0*/  IMAD R6, R3, c[0x0][0x194], RZ ;  /* 0x0000650003067a24 */ /* 0x000fe200078e02ff */
[----:B------:R-:W-:Y:S01]  /*00d0*/  LEA R10, R18, R9, 0x3 ;  /* 0x00000009120a7211 */ /* 0x000fe200078e18ff */
[----:B------:R-:W-:Y:S02]  /*00e0*/  IMAD.SHL.U32 R5, R4, 0x2, RZ ;  /* 0x0000000204057824 */ /* 0x000fe400078e00ff */
[----:B------:R-:W-:-:S02]  /*00f0*/  IMAD.SHL.U32 R8, R6, 0x2, RZ ;  /* 0x0000000206087824 */ /* 0x000fc400078e00ff */
[----:B------:R-:W-:Y:S02]  /*0100*/  IMAD R11, R18, 0x8, R10 ;  /* 0x00000008120b7824 */ /* 0x000fe400078e020a */
[----:B------:R-:W-:Y:S01]  /*0110*/  IMAD.HI R4, R4, 0x2, RZ ;  /* 0x0000000204047827 */ /* 0x000fe200078e02ff */
[----:B------:R-:W-:-:S03]  /*0120*/  IADD3 R74, P0, P1, R8, c[0x0][0x160], R5 ;  /* 0x00005800084a7a10 */ /* 0x000fc6000791e005 */
[----:B------:R-:W-:Y:S02]  /*0130*/  IMAD R12, R18, 0x8, R11 ;  /* 0x00000008120c7824 */ /* 0x000fe400078e020b */
[----:B------:R-:W-:-:S03]  /*0140*/  IMAD.HI R7, R6, 0x2, RZ ;  /* 0x0000000206077827 */ /* 0x000fc600078e02ff */
[C---:B------:R-:W-:Y:S02]  /*0150*/  LEA R13, R18.reuse, R12, 0x3 ;  /* 0x0000000c120d7211 */ /* 0x040fe400078e18ff */
[----:B------:R-:W-:Y:S02]  /*0160*/  IADD3.X R76, R7, c[0x0][0x164], R4, P0, P1 ;  /* 0x00005900074c7a10 */ /* 0x000fe400007e2404 */
[CC--:B------:R-:W-:Y:S01]  /*0170*/  LEA R4, P0, R9.reuse, R74.reuse, 0x1 ;  /* 0x0000004a09047211 */ /* 0x0c0fe200078008ff */
[----:B------:R-:W-:Y:S01]  /*0180*/  IMAD R15, R18, 0x8, R13 ;  /* 0x00000008120f7824 */ /* 0x000fe200078e020d */
[----:B------:R-:W-:Y:S02]  /*0190*/  LEA R6, P1, R10, R74, 0x1 ;  /* 0x0000004a0a067211 */ /* 0x000fe400078208ff */
[----:B------:R-:W-:Y:S02]  /*01a0*/  LEA.HI.X.SX32 R5, R9, R76, 0x1, P0 ;  /* 0x0000004c09057211 */ /* 0x000fe400000f0eff */
[C---:B------:R-:W-:Y:S01]  /*01b0*/  LEA R8, P0, R11.reuse, R74, 0x1 ;  /* 0x0000004a0b087211 */ /* 0x040fe200078008ff */
[----:B------:R-:W-:Y:S01]  /*01c0*/  IMAD R16, R18, 0x8, R15 ;  /* 0x0000000812107824 */ /* 0x000fe200078e020f */
[-C--:B------:R-:W-:Y:S01]  /*01d0*/  LEA.HI.X.SX32 R7, R10, R76.reuse, 0x1, P1 ;  /* 0x0000004c0a077211 */ /* 0x080fe200008f0eff */
[----:B------:R0:W2:Y:S01]  /*01e0*/  LDG.E.U16 R22, [R4.64] ;  /* 0x0000000404167981 */ /* 0x0000a2000c1e1500 */
[----:B------:R-:W-:-:S02]  /*01f0*/  LEA.HI.X.SX32 R9, R11, R76, 0x1, P0 ;  /* 0x0000004c0b097211 */ /* 0x000fc400000f0eff */
[----:B------:R-:W-:Y:S01]  /*0200*/  LEA R10, P0, R12, R74, 0x1 ;  /* 0x0000004a0c0a7211 */ /* 0x000fe200078008ff */
[----:B------:R1:W3:Y:S01]  /*0210*/  LDG.E.U16 R24, [R6.64] ;  /* 0x0000000406187981 */ /* 0x0002e2000c1e1500 */
[----:B------:R-:W-:Y:S02]  /*0220*/  LEA R17, R18, R16, 0x3 ;  /* 0x0000001012117211 */ /* 0x000fe400078e18ff */
[----:B------:R-:W-:Y:S01]  /*0230*/  LEA.HI.X.SX32 R11, R12, R76, 0x1, P0 ;  /* 0x0000004c0c0b7211 */ /* 0x000fe200000f0eff */
[----:B------:R4:W5:Y:S01]  /*0240*/  LDG.E.U16 R26, [R8.64] ;  /* 0x00000004081a7981 */ /* 0x000962000c1e1500 */
[CC--:B------:R-:W-:Y:S02]  /*0250*/  LEA R12, P0, R13.reuse, R74.reuse, 0x1 ;  /* 0x0000004a0d0c7211 */ /* 0x0c0fe400078008ff */
[----:B------:R-:W-:Y:S01]  /*0260*/  LEA R14, P1, R16, R74, 0x1 ;  /* 0x0000004a100e7211 */ /* 0x000fe200078208ff */
[----:B------:R1:W5:Y:S01]  /*0270*/  LDG.E.U16 R28, [R10.64] ;  /* 0x000000040a1c7981 */ /* 0x000362000c1e1500 */
[----:B------:R-:W-:-:S02]  /*0280*/  LEA.HI.X.SX32 R13, R13, R76, 0x1, P0 ;  /* 0x0000004c0d0d7211 */ /* 0x000fc400000f0eff */
[----:B0-----:R-:W-:Y:S01]  /*0290*/  LEA R4, P0, R15, R74, 0x1 ;  /* 0x0000004a0f047211 */ /* 0x001fe200078008ff */
[----:B----4-:R-:W-:-:S03]  /*02a0*/  IMAD R9, R18, 0x8, R17 ;  /* 0x0000000812097824 */ /* 0x010fc600078e0211 */
[-C--:B------:R-:W-:Y:S01]  /*02b0*/  LEA.HI.X.SX32 R5, R15, R76.reuse, 0x1, P0 ;  /* 0x0000004c0f057211 */ /* 0x080fe200000f0eff */
[----:B------:R0:W4:Y:S01]  /*02c0*/  LDG.E.U16 R30, [R12.64] ;  /* 0x000000040c1e7981 */ /* 0x000122000c1e1500 */
[----:B-1----:R-:W-:Y:S01]  /*02d0*/  IMAD R11, R18, 0x8, R9 ;  /* 0x00000008120b7824 */ /* 0x002fe200078e0209 */
[----:B------:R-:W-:Y:S02]  /*02e0*/  LEA.HI.X.SX32 R15, R16, R76, 0x1, P1 ;  /* 0x0000004c100f7211 */ /* 0x000fe400008f0eff */
[----:B------:R1:W4:Y:S01]  /*02f0*/  LDG.E.U16 R32, [R4.64] ;  /* 0x0000000404207981 */ /* 0x000322000c1e1500 */
[C---:B------:R-:W-:Y:S02]  /*0300*/  LEA R6, P0, R17.reuse, R74, 0x1 ;  /* 0x0000004a11067211 */ /* 0x040fe400078008ff */
[----:B------:R-:W-:Y:S01]  /*0310*/  LEA R16, R18, R11, 0x3 ;  /* 0x0000000b12107211 */ /* 0x000fe200078e18ff */
[----:B------:R0:W4:Y:S01]  /*0320*/  LDG.E.U16 R34, [R14.64] ;  /* 0x000000040e227981 */ /* 0x000122000c1e1500 */
[----:B------:R-:W-:-:S03]  /*0330*/  LEA.HI.X.SX32 R7, R17, R76, 0x1, P0 ;  /* 0x0000004c11077211 */ /* 0x000fc600000f0eff */
[C---:B------:R-:W-:Y:S01]  /*0340*/  IMAD R17, R18.reuse, 0x8, R16 ;  /* 0x0000000812117824 */ /* 0x040fe200078e0210 */
[C---:B------:R-:W-:Y:S01]  /*0350*/  LEA R8, P0, R9.reuse, R74, 0x1 ;  /* 0x0000004a09087211 */ /* 0x040fe200078008ff */
[----:B------:R1:W4:Y:S02]  /*0360*/  LDG.E.U16 R36, [R6.64] ;  /* 0x0000000406247981 */ /* 0x000324000c1e1500 */
[----:B0-----:R-:W-:Y:S01]  /*0370*/  IMAD R14, R18, 0x8, R17 ;  /* 0x00000008120e7824 */ /* 0x001fe200078e0211 */
[----:B------:R-:W-:Y:S02]  /*0380*/  LEA.HI.X.SX32 R9, R9, R76, 0x1, P0 ;  /* 0x0000004c09097211 */ /* 0x000fe400000f0eff */
[-C--:B------:R-:W-:Y:S02]  /*0390*/  LEA R10, P0, R11, R74.reuse, 0x1 ;  /* 0x0000004a0b0a7211 */ /* 0x080fe400078008ff */
[----:B------:R-:W-:Y:S01]  /*03a0*/  LEA R12, P1, R16, R74, 0x1 ;  /* 0x0000004a100c7211 */ /* 0x000fe200078208ff */
[----:B------:R0:W4:Y:S01]  /*03b0*/  LDG.E.U16 R38, [R8.64] ;  /* 0x0000000408267981 */ /* 0x000122000c1e1500 */
[----:B------:R-:W-:-:S02]  /*03c0*/  LEA R15, R18, R14, 0x3 ;  /* 0x0000000e120f7211 */ /* 0x000fc400078e18ff */
[-C--:B------:R-:W-:Y:S02]  /*03d0*/  LEA.HI.X.SX32 R11, R11, R76.reuse, 0x1, P0 ;  /* 0x0000004c0b0b7211 */ /* 0x080fe400000f0eff */
[----:B------:R-:W-:Y:S01]  /*03e0*/  LEA.HI.X.SX32 R13, R16, R76, 0x1, P1 ;  /* 0x0000004c100d7211 */ /* 0x000fe200008f0eff */
[C---:B------:R-:W-:Y:S01]  /*03f0*/  IMAD R16, R18.reuse, 0x8, R15 ;  /* 0x0000000812107824 */ /* 0x040fe200078e020f */
[C---:B-1----:R-:W-:Y:S01]  /*0400*/  LEA R4, P0, R17.reuse, R74, 0x1 ;  /* 0x0000004a11047211 */ /* 0x042fe200078008ff */
[----:B------:R1:W4:Y:S03]  /*0410*/  LDG.E.U16 R40, [R10.64] ;  /* 0x000000040a287981 */ /* 0x000326000c1e1500 */
[----:B------:R-:W-:Y:S01]  /*0420*/  LEA.HI.X.SX32 R5, R17, R76, 0x1, P0 ;  /* 0x0000004c11057211 */ /* 0x000fe200000f0eff */
[----:B------:R-:W-:Y:S01]  /*0430*/  IMAD R17, R18, 0x8, R16 ;  /* 0x0000000812117824 */ /* 0x000fe200078e0210 */
[C---:B------:R-:W-:Y:S01]  /*0440*/  LEA R6, P0, R14.reuse, R74, 0x1 ;  /* 0x0000004a0e067211 */ /* 0x040fe200078008ff */
[----:B------:R1:W4:Y:S03]  /*0450*/  LDG.E.U16 R42, [R12.64] ;  /* 0x000000040c2a7981 */ /* 0x000326000c1e1500 */
[----:B------:R-:W-:Y:S01]  /*0460*/  LEA.HI.X.SX32 R7, R14, R76, 0x1, P0 ;  /* 0x0000004c0e077211 */ /* 0x000fe200000f0eff */
[----:B------:R1:W4:Y:S01]  /*0470*/  LDG.E.U16 R44, [R4.64] ;  /* 0x00000004042c7981 */ /* 0x000322000c1e1500 */
[----:B0-----:R-:W-:-:S02]  /*0480*/  LEA R8, P0, R15, R74, 0x1 ;  /* 0x0000004a0f087211 */ /* 0x001fc400078008ff */
[----:B-1----:R-:W-:Y:S01]  /*0490*/  LEA R12, R18, R17, 0x3 ;  /* 0x00000011120c7211 */ /* 0x002fe200078e18ff */
[----:B------:R0:W4:Y:S01]  /*04a0*/  LDG.E.U16 R46, [R6.64] ;  /* 0x00000004062e7981 */ /* 0x000122000c1e1500 */
[----:B------:R-:W-:-:S03]  /*04b0*/  LEA R14, P1, R16, R74, 0x1 ;  /* 0x0000004a100e7211 */ /* 0x000fc600078208ff */
[----:B------:R-:W-:Y:S01]  /*04c0*/  IMAD R13, R18, 0x8, R12 ;  /* 0x00000008120d7824 */ /* 0x000fe200078e020c */
[-C--:B------:R-:W-:Y:S02]  /*04d0*/  LEA.HI.X.SX32 R9, R15, R76.reuse, 0x1, P0 ;  /* 0x0000004c0f097211 */ /* 0x080fe400000f0eff */
[----:B------:R-:W-:Y:S01]  /*04e0*/  LEA.HI.X.SX32 R15, R16, R76, 0x1, P1 ;  /* 0x0000004c100f7211 */ /* 0x000fe200008f0eff */
[C---:B------:R-:W-:Y:S01]  /*04f0*/  IMAD R16, R18.reuse, 0x8, R13 ;  /* 0x0000000812107824 */ /* 0x040fe200078e020d */
[C---:B------:R-:W-:Y:S01]  /*0500*/  LEA R10, P0, R17.reuse, R74, 0x1 ;  /* 0x0000004a110a7211 */ /* 0x040fe200078008ff */
[----:B------:R1:W4:Y:S03]  /*0510*/  LDG.E.U16 R48, [R8.64] ;  /* 0x0000000408307981 */ /* 0x000326000c1e1500 */
[----:B------:R-:W-:Y:S01]  /*0520*/  LEA.HI.X.SX32 R11, R17, R76, 0x1, P0 ;  /* 0x0000004c110b7211 */ /* 0x000fe200000f0eff */
[----:B------:R0:W4:Y:S01]  /*0530*/  LDG.E.U16 R50, [R14.64] ;  /* 0x000000040e327981 */ /* 0x000122000c1e1500 */
[----:B------:R-:W-:-:S02]  /*0540*/  LEA R17, R18, R16, 0x3 ;  /* 0x0000001012117211 */ /* 0x000fc400078e18ff */
[C---:B------:R-:W-:Y:S01]  /*0550*/  LEA R4, P0, R12.reuse, R74, 0x1 ;  /* 0x0000004a0c047211 */ /* 0x040fe200078008ff */
[----:B------:R1:W4:Y:S03]  /*0560*/  LDG.E.U16 R52, [R10.64] ;  /* 0x000000040a347981 */ /* 0x000326000c1e1500 */
[----:B------:R-:W-:Y:S01]  /*0570*/  LEA.HI.X.SX32 R5, R12, R76, 0x1, P0 ;  /* 0x0000004c0c057211 */ /* 0x000fe200000f0eff */
[----:B0-----:R-:W-:Y:S01]  /*0580*/  IMAD R14, R18, 0x8, R17 ;  /* 0x00000008120e7824 */ /* 0x001fe200078e0211 */
[----:B------:R-:W-:-:S03]  /*0590*/  LEA R6, P0, R13, R74, 0x1 ;  /* 0x0000004a0d067211 */ /* 0x000fc600078008ff */
[----:B------:R0:W4:Y:S01]  /*05a0*/  LDG.E.U16 R54, [R4.64] ;  /* 0x0000000404367981 */ /* 0x000122000c1e1500 */
[----:B------:R-:W-:Y:S01]  /*05b0*/  LEA R12, P1, R16, R74, 0x1 ;  /* 0x0000004a100c7211 */ /* 0x000fe200078208ff */
[----:B------:R-:W-:Y:S01]  /*05c0*/  IMAD R15, R18, 0x8, R14 ;  /* 0x00000008120f7824 */ /* 0x000fe200078e020e */
[-C--:B------:R-:W-:Y:S02]  /*05d0*/  LEA.HI.X.SX32 R7, R13, R76.reuse, 0x1, P0 ;  /* 0x0000004c0d077211 */ /* 0x080fe400000f0eff */
[----:B------:R-:W-:Y:S02]  /*05e0*/  LEA.HI.X.SX32 R13, R16, R76, 0x1, P1 ;  /* 0x0000004c100d7211 */ /* 0x000fe400008f0eff */
[C---:B-1----:R-:W-:Y:S01]  /*05f0*/  LEA R8, P0, R17.reuse, R74, 0x1 ;  /* 0x0000004a11087211 */ /* 0x042fe200078008ff */
[----:B------:R1:W4:Y:S01]  /*0600*/  LDG.E.U16 R56, [R6.64] ;  /* 0x0000000406387981 */ /* 0x000322000c1e1500 */
[----:B------:R-:W-:Y:S02]  /*0610*/  LEA R16, R18, R15, 0x3 ;  /* 0x0000000f12107211 */ /* 0x000fe400078e18ff */
[----:B------:R-:W-:Y:S01]  /*0620*/  LEA.HI.X.SX32 R9, R17, R76, 0x1, P0 ;  /* 0x0000004c11097211 */ /* 0x000fe200000f0eff */
[----:B------:R1:W4:Y:S01]  /*0630*/  LDG.E.U16 R58, [R12.64] ;  /* 0x000000040c3a7981 */ /* 0x000322000c1e1500 */
[----:B------:R-:W-:Y:S01]  /*0640*/  LEA R10, P0, R14, R74, 0x1 ;  /* 0x0000004a0e0a7211 */ /* 0x000fe200078008ff */
[----:B------:R-:W-:-:S02]  /*0650*/  IMAD R17, R18, 0x8, R16 ;  /* 0x0000000812117824 */ /* 0x000fc400078e0210 */
[----:B------:R1:W4:Y:S01]  /*0660*/  LDG.E.U16 R60, [R8.64] ;  /* 0x00000004083c7981 */ /* 0x000322000c1e1500 */
[----:B------:R-:W-:Y:S02]  /*0670*/  LEA.HI.X.SX32 R11, R14, R76, 0x1, P0 ;  /* 0x0000004c0e0b7211 */ /* 0x000fe400000f0eff */
[CC--:B0-----:R-:W-:Y:S01]  /*0680*/  LEA R4, P0, R15.reuse, R74.reuse, 0x1 ;  /* 0x0000004a0f047211 */ /* 0x0c1fe200078008ff */
[----:B-1----:R-:W-:Y:S01]  /*0690*/  IMAD R12, R18, 0x8, R17 ;  /* 0x00000008120c7824 */ /* 0x002fe200078e0211 */
[----:B------:R-:W-:Y:S01]  /*06a0*/  LEA R14, P1, R16, R74, 0x1 ;  /* 0x0000004a100e7211 */ /* 0x000fe200078208ff */
[----:B------:R0:W4:Y:S01]  /*06b0*/  LDG.E.U16 R62, [R10.64] ;  /* 0x000000040a3e7981 */ /* 0x000122000c1e1500 */
[----:B------:R-:W-:Y:S02]  /*06c0*/  LEA.HI.X.SX32 R5, R15, R76, 0x1, P0 ;  /* 0x0000004c0f057211 */ /* 0x000fe400000f0eff */
[----:B------:R-:W-:Y:S02]  /*06d0*/  LEA R13, R18, R12, 0x3 ;  /* 0x0000000c120d7211 */ /* 0x000fe400078e18ff */
[C---:B------:R-:W-:Y:S01]  /*06e0*/  LEA R6, P0, R17.reuse, R74, 0x1 ;  /* 0x0000004a11067211 */ /* 0x040fe200078008ff */
[----:B------:R1:W4:Y:S01]  /*06f0*/  LDG.E.U16 R64, [R4.64] ;  /* 0x0000000404407981 */ /* 0x000322000c1e1500 */
[-C--:B------:R-:W-:Y:S01]  /*0700*/  LEA.HI.X.SX32 R15, R16, R76.reuse, 0x1, P1 ;  /* 0x0000004c100f7211 */ /* 0x080fe200008f0eff */
[----:B------:R-:W-:Y:S01]  /*0710*/  IMAD R16, R18, 0x8, R13 ;  /* 0x0000000812107824 */ /* 0x000fe200078e020d */
[----:B------:R-:W-:-:S02]  /*0720*/  LEA.HI.X.SX32 R7, R17, R76, 0x1, P0 ;  /* 0x0000004c11077211 */ /* 0x000fc400000f0eff */
[----:B------:R-:W-:Y:S01]  /*0730*/  LEA R8, P0, R12, R74, 0x1 ;  /* 0x0000004a0c087211 */ /* 0x000fe200078008ff */
[----:B------:R-:W-:Y:S01]  /*0740*/  IMAD R17, R18, 0x8, R16 ;  /* 0x0000000812117824 */ /* 0x000fe200078e0210 */
[----:B------:R1:W4:Y:S02]  /*0750*/  LDG.E.U16 R66, [R14.64] ;  /* 0x000000040e427981 */ /* 0x000324000c1e1500 */
[----:B------:R-:W-:Y:S02]  /*0760*/  LEA.HI.X.SX32 R9, R12, R76, 0x1, P0 ;  /* 0x0000004c0c097211 */ /* 0x000fe400000f0eff */
[CC--:B0-----:R-:W-:Y:S01]  /*0770*/  LEA R10, P0, R13.reuse, R74.reuse, 0x1 ;  /* 0x0000004a0d0a7211 */ /* 0x0c1fe200078008ff */
[----:B------:R0:W4:Y:S01]  /*0780*/  LDG.E.U16 R68, [R6.64] ;  /* 0x0000000406447981 */ /* 0x000122000c1e1500 */
[----:B------:R-:W-:Y:S02]  /*0790*/  LEA R12, P1, R16, R74, 0x1 ;  /* 0x0000004a100c7211 */ /* 0x000fe400078208ff */
[----:B-1----:R-:W-:Y:S01]  /*07a0*/  LEA R4, R18, R17, 0x3 ;  /* 0x0000001112047211 */ /* 0x002fe200078e18ff */
[----:B------:R1:W4:Y:S01]  /*07b0*/  LDG.E.U16 R70, [R8.64] ;  /* 0x0000000408467981 */ /* 0x000322000c1e1500 */
[----:B------:R-:W-:-:S02]  /*07c0*/  LEA.HI.X.SX32 R11, R13, R76, 0x1, P0 ;  /* 0x0000004c0d0b7211 */ /* 0x000fc400000f0eff */
[----:B------:R-:W-:Y:S02]  /*07d0*/  LEA.HI.X.SX32 R13, R16, R76, 0x1, P1 ;  /* 0x0000004c100d7211 */ /* 0x000fe400008f0eff */
[C---:B------:R-:W-:Y:S01]  /*07e0*/  LEA R16, P0, R17.reuse, R74, 0x1 ;  /* 0x0000004a11107211 */ /* 0x040fe200078008ff */
[C---:B------:R-:W-:Y:S01]  /*07f0*/  IMAD R5, R18.reuse, 0x8, R4 ;  /* 0x0000000812057824 */ /* 0x040fe200078e0204 */
[----:B------:R1:W4:Y:S02]  /*0800*/  LDG.E.U16 R72, [R10.64] ;  /* 0x000000040a487981 */ /* 0x000324000c1e1500 */
[----:B------:R-:W-:Y:S01]  /*0810*/  LEA.HI.X.SX32 R17, R17, R76, 0x1, P0 ;  /* 0x0000004c11117211 */ /* 0x000fe200000f0eff */
[----:B0-----:R-:W-:Y:S01]  /*0820*/  IMAD R6, R18, 0x8, R5 ;  /* 0x0000000812067824 */ /* 0x001fe200078e0205 */
[C---:B------:R-:W-:Y:S01]  /*0830*/  LEA R14, P0, R4.reuse, R74, 0x1 ;  /* 0x0000004a040e7211 */ /* 0x040fe200078008ff */
[----:B------:R0:W4:Y:S03]  /*0840*/  LDG.E.U16 R12, [R12.64] ;  /* 0x000000040c0c7981 */ /* 0x000126000c1e1500 */
[----:B------:R-:W-:Y:S01]  /*0850*/  LEA.HI.X.SX32 R15, R4, R76, 0x1, P0 ;  /* 0x0000004c040f7211 */ /* 0x000fe200000f0eff */
[----:B------:R0:W4:Y:S01]  /*0860*/  LDG.E.U16 R16, [R16.64] ;  /* 0x0000000410107981 */ /* 0x000122000c1e1500 */
[----:B-1----:R-:W-:-:S02]  /*0870*/  LEA R8, P0, R5, R74, 0x1 ;  /* 0x0000004a05087211 */ /* 0x002fc400078008ff */
[----:B------:R-:W-:Y:S01]  /*0880*/  LEA R4, R18, R6, 0x3 ;  /* 0x0000000612047211 */ /* 0x000fe200078e18ff */
[----:B------:R1:W4:Y:S01]  /*0890*/  LDG.E.U16 R14, [R14.64] ;  /* 0x000000040e0e7981 */ /* 0x000322000c1e1500 */
[----:B------:R-:W-:Y:S02]  /*08a0*/  LEA.HI.X.SX32 R9, R5, R76, 0x1, P0 ;  /* 0x0000004c05097211 */ /* 0x000fe400000f0eff */
[-C--:B------:R-:W-:Y:S02]  /*08b0*/  LEA R18, P1, R6, R74.reuse, 0x1 ;  /* 0x0000004a06127211 */ /* 0x080fe400078208ff */
[----:B------:R-:W-:Y:S02]  /*08c0*/  LEA R10, P0, R4, R74, 0x1 ;  /* 0x0000004a040a7211 */ /* 0x000fe400078008ff */
[-C--:B------:R-:W-:Y:S01]  /*08d0*/  LEA.HI.X.SX32 R19, R6, R76.reuse, 0x1, P1 ;  /* 0x0000004c06137211 */ /* 0x080fe200008f0eff */
[----:B------:R0:W4:Y:S01]  /*08e0*/  LDG.E.U16 R74, [R8.64] ;  /* 0x00000004084a7981 */ /* 0x000122000c1e1500 */
[----:B------:R-:W-:-:S03]  /*08f0*/  LEA.HI.X.SX32 R11, R4, R76, 0x1, P0 ;  /* 0x0000004c040b7211 */ /* 0x000fc600000f0eff */
[----:B------:R-:W4:Y:S04]  /*0900*/  LDG.E.U16 R18, [R18.64] ;  /* 0x0000000412127981 */ /* 0x000f28000c1e1500 */
[----:B------:R-:W4:Y:S01]  /*0910*/  LDG.E.U16 R10, [R10.64] ;  /* 0x000000040a0a7981 */ /* 0x000f22000c1e1500 */
[C---:B------:R-:W-:Y:S02]  /*0920*/  LOP3.LUT R4, R0.reuse, 0xff, RZ, 0xc0, !PT ;  /* 0x000000ff00047812 */ /* 0x040fe400078ec0ff */
[----:B------:R-:W-:-:S03]  /*0930*/  LOP3.LUT R5, R0, 0xc0, RZ, 0xc0, !PT ;  /* 0x000000c000057812 */ /* 0x000fc600078ec0ff */
[----:B------:R-:W-:Y:S01]  /*0940*/  IMAD.SHL.U32 R6, R4, 0x2, RZ ;  /* 0x0000000204067824 */ /* 0x000fe200078e00ff */
[----:B------:R-:W-:-:S04]  /*0950*/  SHF.R.U32.HI R7, RZ, 0x2, R5 ;  /* 0x00000002ff077819 */ /* 0x000fc80000011605 */
[----:B------:R-:W-:Y:S01]  /*0960*/  LOP3.LUT R7, R6, R7, RZ, 0x3c, !PT ;  /* 0x0000000706077212 */ /* 0x000fe200078e3cff */
[----:B0-----:R-:W-:-:S05]  /*0970*/  IMAD.MOV.U32 R13, RZ, RZ, c[0x0][0x1d0] ;  /* 0x00007400ff0d7624 */ /* 0x001fca00078e00ff */
[----:B------:R-:W-:Y:S02]  /*0980*/  ISETP.GE.AND P0, PT, R13, 0x1, PT ;  /* 0x000000010d00780c */ /* 0x000fe40003f06270 */
[C---:B------:R-:W-:Y:S01]  /*0990*/  LOP3.LUT R17, R0.reuse, 0xe0, RZ, 0xc0, !PT ;  /* 0x000000e000117812 */ /* 0x040fe200078ec0ff */
[----:B------:R-:W-:Y:S01]  /*09a0*/  IMAD.MOV.U32 R112, RZ, RZ, -0x800000 ;  /* 0xff800000ff707424 */ /* 0x000fe200078e00ff */
[----:B------:R-:W-:Y:S01]  /*09b0*/  MOV R8, 0x3f800000 ;  /* 0x3f80000000087802 */ /* 0x000fe20000000f00 */
[----:B------:R-:W-:Y:S01]  /*09c0*/  IMAD.MOV.U32 R113, RZ, RZ, -0x800000 ;  /* 0xff800000ff717424 */ /* 0x000fe200078e00ff */
[----:B------:R-:W-:Y:S01]  /*09d0*/  MOV R114, 0xff800000 ;  /* 0xff80000000727802 */ /* 0x000fe20000000f00 */
[----:B------:R-:W-:Y:S01]  /*09e0*/  IMAD.MOV.U32 R115, RZ, RZ, -0x800000 ;  /* 0xff800000ff737424 */ /* 0x000fe200078e00ff */
[----:B------:R-:W-:Y:S01]  /*09f0*/  MOV R13, 0x3f800000 ;  /* 0x3f800000000d7802 */ /* 0x000fe20000000f00 */
[----:B------:R-:W-:Y:S01]  /*0a00*/  CS2R R80, SRZ ;  /* 0x0000000000507805 */ /* 0x000fe2000001ff00 */
[----:B------:R-:W-:Y:S01]  /*0a10*/  CS2R R82, SRZ ;  /* 0x0000000000527805 */ /* 0x000fe2000001ff00 */
[----:B------:R-:W-:Y:S01]  /*0a20*/  CS2R R76, SRZ ;  /* 0x00000000004c7805 */ /* 0x000fe2000001ff00 */
[----:B------:R-:W-:Y:S01]  /*0a30*/  CS2R R78, SRZ ;  /* 0x00000000004e7805 */ /* 0x000fe2000001ff00 */
[----:B-1----:R-:W-:Y:S01]  /*0a40*/  SHF.L.U32 R15, R0, 0x2, RZ ;  /* 0x00000002000f7819 */ /* 0x002fe200000006ff */
[----:B------:R-:W-:Y:S01]  /*0a50*/  IMAD.SHL.U32 R17, R17, 0x10, RZ ;  /* 0x0000001011117824 */ /* 0x000fe200078e00ff */
[----:B--2---:R-:W-:Y:S04]  /*0a60*/  STS.U16 [R7], R22 ;  /* 0x0000001607007388 */ /* 0x004fe80000000400 */
[----:B---3--:R-:W-:Y:S04]  /*0a70*/  STS.U16 [R7+0x200], R24 ;  /* 0x0002001807007388 */ /* 0x008fe80000000400 */
[----:B-----5:R-:W-:Y:S04]  /*0a80*/  STS.U16 [R7+0x400], R26 ;  /* 0x0004001a07007388 */ /* 0x020fe80000000400 */
[----:B------:R-:W-:Y:S04]  /*0a90*/  STS.U16 [R7+0x600], R28 ;  /* 0x0006001c07007388 */ /* 0x000fe80000000400 */
[----:B----4-:R-:W-:Y:S04]  /*0aa0*/  STS.U16 [R7+0x800], R30 ;  /* 0x0008001e07007388 */ /* 0x010fe80000000400 */
[----:B------:R-:W-:Y:S04]  /*0ab0*/  STS.U16 [R7+0xa00], R32 ;  /* 0x000a002007007388 */ /* 0x000fe80000000400 */
        /* <DEDUP_REMOVED lines=8> */
[----:B------:R0:W-:Y:S04]  /*0b40*/  STS.U16 [R7+0x1000], R38 ;  /* 0x0010002607007388 */ /* 0x0001e80000000400 */
[----:B------:R1:W-:Y:S04]  /*0b50*/  STS.U16 [R7+0x1e00], R52 ;  /* 0x001e003407007388 */ /* 0x0003e80000000400 */
[----:B------:R2:W-:Y:S01]  /*0b60*/  STS.U16 [R7+0x2000], R54 ;  /* 0x0020003607007388 */ /* 0x0005e20000000400 */
[----:B0-----:R-:W-:Y:S01]  /*0b70*/  IMAD.MOV.U32 R38, RZ, RZ, 0x3f800000 ;  /* 0x3f800000ff267424 */ /* 0x001fe200078e00ff */
[----:B-1----:R-:W-:-:S02]  /*0b80*/  CS2R R52, SRZ ;  /* 0x0000000000347805 */ /* 0x002fc4000001ff00 */
[----:B------:R0:W-:Y:S01]  /*0b90*/  STS.U16 [R7+0x2200], R56 ;  /* 0x0022003807007388 */ /* 0x0001e20000000400 */
[----:B--2---:R-:W-:-:S03]  /*0ba0*/  CS2R R54, SRZ ;  /* 0x0000000000367805 */ /* 0x004fc6000001ff00 */
[----:B------:R1:W-:Y:S04]  /*0bb0*/  STS.U16 [R7+0x2400], R58 ;  /* 0x0024003a07007388 */ /* 0x0003e80000000400 */
[----:B------:R2:W-:Y:S01]  /*0bc0*/  STS.U16 [R7+0x2600], R60 ;  /* 0x0026003c07007388 */ /* 0x0005e20000000400 */
[----:B0-----:R-:W-:Y:S01]  /*0bd0*/  CS2R R56, SRZ ;  /* 0x0000000000387805 */ /* 0x001fe2000001ff00 */
[----:B-1----:R-:W-:Y:S02]  /*0be0*/  CS2R R58, SRZ ;  /* 0x00000000003a7805 */ /* 0x002fe4000001ff00 */
[----:B------:R0:W-:Y:S01]  /*0bf0*/  STS.U16 [R7+0x2800], R62 ;  /* 0x0028003e07007388 */ /* 0x0001e20000000400 */
[----:B--2---:R-:W-:-:S03]  /*0c00*/  CS2R R60, SRZ ;  /* 0x00000000003c7805 */ /* 0x004fc6000001ff00 */
[----:B------:R1:W-:Y:S01]  /*0c10*/  STS.U16 [R7+0x2a00], R64 ;  /* 0x002a004007007388 */ /* 0x0003e20000000400 */
[----:B0-----:R-:W-:-:S03]  /*0c20*/  CS2R R62, SRZ ;  /* 0x00000000003e7805 */ /* 0x001fc6000001ff00 */
[----:B------:R0:W-:Y:S01]  /*0c30*/  STS.U16 [R7+0x2c00], R66 ;  /* 0x002c004207007388 */ /* 0x0001e20000000400 */
[----:B-1----:R-:W-:-:S03]  /*0c40*/  CS2R R64, SRZ ;  /* 0x0000000000407805 */ /* 0x002fc6000001ff00 */
[----:B------:R1:W-:Y:S04]  /*0c50*/  STS.U16 [R7+0x2e00], R68 ;  /* 0x002e004407007388 */ /* 0x0003e80000000400 */
[----:B------:R2:W-:Y:S01]  /*0c60*/  STS.U16 [R7+0x3000], R70 ;  /* 0x0030004607007388 */ /* 0x0005e20000000400 */
[----:B0-----:R-:W-:Y:S01]  /*0c70*/  CS2R R66, SRZ ;  /* 0x0000000000427805 */ /* 0x001fe2000001ff00 */
[----:B-1----:R-:W-:Y:S02]  /*0c80*/  CS2R R68, SRZ ;  /* 0x0000000000447805 */ /* 0x002fe4000001ff00 */
[----:B------:R-:W-:Y:S01]  /*0c90*/  STS.U16 [R7+0x3200], R72 ;  /* 0x0032004807007388 */ /* 0x000fe20000000400 */
[----:B--2---:R-:W-:-:S03]  /*0ca0*/  CS2R R70, SRZ ;  /* 0x0000000000467805 */ /* 0x004fc6000001ff00 */
[----:B------:R0:W-:Y:S04]  /*0cb0*/  STS.U16 [R7+0x3400], R12 ;  /* 0x0034000c07007388 */ /* 0x0001e80000000400 */
[----:B------:R-:W-:Y:S04]  /*0cc0*/  STS.U16 [R7+0x3c00], R18 ;  /* 0x003c001207007388 */ /* 0x000fe80000000400 */
[----:B------:R-:W-:Y:S01]  /*0cd0*/  STS.U16 [R7+0x3e00], R10 ;  /* 0x003e000a07007388 */ /* 0x000fe20000000400 */
[----:B0-----:R-:W-:Y:S01]  /*0ce0*/  IMAD.MOV.U32 R12, RZ, RZ, 0x3f800000 ;  /* 0x3f800000ff0c7424 */ /* 0x001fe200078e00ff */
[----:B------:R-:W-:-:S02]  /*0cf0*/  CS2R R72, SRZ ;  /* 0x0000000000487805 */ /* 0x000fc4000001ff00 */
[----:B------:R0:W-:Y:S04]  /*0d00*/  STS.U16 [R7+0x3600], R16 ;  /* 0x0036001007007388 */ /* 0x0001e80000000400 */
[----:B------:R1:W-:Y:S04]  /*0d10*/  STS.U16 [R7+0x3800], R14 ;  /* 0x0038000e07007388 */ /* 0x0003e80000000400 */
[----:B------:R2:W-:Y:S01]  /*0d20*/  STS.U16 [R7+0x3a00], R74 ;  /* 0x003a004a07007388 */ /* 0x0005e20000000400 */
[----:B0-----:R-:W-:Y:S02]  /*0d30*/  IMAD R16, R21, c[0x0][0x1c8], RZ ;  /* 0x0000720015107a24 */ /* 0x001fe400078e02ff */
[----:B-1----:R-:W-:Y:S01]  /*0d40*/  IMAD.SHL.U32 R14, R0, 0x8, RZ ;  /* 0x00000008000e7824 */ /* 0x002fe200078e00ff */
[----:B--2---:R-:W-:Y:S01]  /*0d50*/  CS2R R74, SRZ ;  /* 0x00000000004a7805 */ /* 0x004fe2000001ff00 */
[----:B------:R-:W-:Y:S05]  /*0d60*/  @!P0 BRA `(.L_x_0) ;  /* 0x0000300000008947 */ /* 0x000fea0003800000 */
[----:B------:R-:W-:Y:S01]  /*0d70*/  IMAD R12, R21, c[0x0][0x1b8], RZ ;  /* 0x00006e00150c7a24 */ /* 0x000fe200078e02ff */
[----:B------:R-:W-:Y:S01]  /*0d80*/  SHF.R.U32.HI R19, RZ, 0x3, R0 ;  /* 0x00000003ff137819 */ /* 0x000fe20000011600 */
[----:B------:R-:W-:Y:S01]  /*0d90*/  IMAD.MOV.U32 R35, RZ, RZ, c[0x0][0x1b8] ;  /* 0x00006e00ff237624 */ /* 0x000fe200078e00ff */
[----:B------:R-:W-:Y:S01]  /*0da0*/  LOP3.LUT R18, R0, 0x1c, RZ, 0xc0, !PT ;  /* 0x0000001c00127812 */ /* 0x000fe200078ec0ff */
[----:B------:R-:W-:Y:S01]  /*0db0*/  IMAD R20, R20, c[0x0][0x1b4], RZ ;  /* 0x00006d0014147a24 */ /* 0x000fe200078e02ff */
[----:B------:R-:W-:Y:S01]  /*0dc0*/  LOP3.LUT R22, R19, 0xc, RZ, 0xc0, !PT ;  /* 0x0000000c13167812 */ /* 0x000fe200078ec0ff */
[----:B------:R-:W-:Y:S01]  /*0dd0*/  IMAD R9, R2, c[0x0][0x1b0], RZ ;  /* 0x00006c0002097a24 */ /* 0x000fe200078e02ff */
[----:B------:R-:W-:Y:S01]  /*0de0*/  LOP3.LUT R27, R15, 0xc, RZ, 0xc0, !PT ;  /* 0x0000000c0f1b7812 */ /* 0x000fe200078ec0ff */
[----:B------:R-:W-:Y:S01]  /*0df0*/  IMAD R13, R35, 0x8, R12 ;  /* 0x00000008230d7824 */ /* 0x000fe200078e020c */
[----:B------:R-:W-:Y:S01]  /*0e00*/  SHF.L.U32 R11, R20, 0x1, RZ ;  /* 0x00000001140b7819 */ /* 0x000fe200000006ff */
[----:B------:R-:W-:Y:S01]  /*0e10*/  IMAD.SHL.U32 R10, R9, 0x2, RZ ;  /* 0x00000002090a7824 */ /* 0x000fe200078e00ff */
[----:B------:R-:W-:Y:S01]  /*0e20*/  SHF.L.U32 R23, R0, 0x1, RZ ;  /* 0x0000000100177819 */ /* 0x000fe200000006ff */
[----:B------:R-:W-:Y:S01]  /*0e30*/  IMAD R8, R2, c[0x0][0x1a0], RZ ;  /* 0x0000680002087a24 */ /* 0x000fe200078e02ff */
[----:B------:R-:W-:Y:S01]  /*0e40*/  LEA R24, R35, R13, 0x3 ;  /* 0x0000000d23187211 */ /* 0x000fe200078e18ff */
[----:B------:R-:W-:Y:S01]  /*0e50*/  IMAD.HI R20, R20, 0x2, RZ ;  /* 0x0000000214147827 */ /* 0x000fe200078e02ff */
[----:B------:R-:W-:Y:S01]  /*0e60*/  IADD3 R51, P2, P3, R11, c[0x0][0x170], R10 ;  /* 0x00005c000b337a10 */ /* 0x000fe20007b5e00a */
[----:B------:R-:W-:Y:S01]  /*0e70*/  CS2R R68, SRZ ;  /* 0x0000000000447805 */ /* 0x000fe2000001ff00 */
[----:B------:R-:W-:Y:S01]  /*0e80*/  MOV R229, c[0x0][0x1a4] ;  /* 0x0000690000e57a02 */ /* 0x000fe20000000f00 */
[----:B------:R-:W-:Y:S01]  /*0e90*/  IMAD R10, R4, c[0x0][0x1a8], RZ ;  /* 0x00006a00040a7a24 */ /* 0x000fe200078e02ff */
[----:B------:R-:W-:Y:S01]  /*0ea0*/  MOV R40, 0xff800000 ;  /* 0xff80000000287802 */ /* 0x000fe20000000f00 */
[----:B------:R-:W-:Y:S01]  /*0eb0*/  IMAD R25, R35, 0x8, R24 ;  /* 0x0000000823197824 */ /* 0x000fe200078e0218 */
[----:B------:R-:W-:Y:S01]  /*0ec0*/  SHF.L.U32 R103, R229, 0x4, RZ ;  /* 0x00000004e5677819 */ /* 0x000fe200000006ff */
[----:B------:R-:W-:Y:S01]  /*0ed0*/  IMAD.SHL.U32 R232, R8, 0x2, RZ ;  /* 0x0000000208e87824 */ /* 0x000fe200078e00ff */
[----:B------:R-:W-:Y:S01]  /*0ee0*/  SHF.L.U32 R233, R10, 0x1, RZ ;  /* 0x000000010ae97819 */ /* 0x000fe200000006ff */
[----:B------:R-:W-:Y:S01]  /*0ef0*/  IMAD R26, R35, 0x8, R25 ;  /* 0x00000008231a7824 */ /* 0x000fe200078e0219 */
[----:B------:R-:W-:Y:S01]  /*0f00*/  MOV R38, 0x3f800000 ;  /* 0x3f80000000267802 */ /* 0x000fe20000000f00 */
[----:B------:R-:W-:Y:S01]  /*0f10*/  IMAD.HI R11, R9, 0x2, RZ ;  /* 0x00000002090b7827 */ /* 0x000fe200078e02ff */
[----:B------:R-:W-:Y:S01]  /*0f20*/  IADD3 R232, P0, P1, R233, c[0x0][0x168], R232 ;  /* 0x00005a00e9e87a10 */ /* 0x000fe2000791e0e8 */
[----:B------:R-:W-:Y:S01]  /*0f30*/  CS2R R70, SRZ ;  /* 0x0000000000467805 */ /* 0x000fe2000001ff00 */
[----:B------:R-:W-:Y:S01]  /*0f40*/  CS2R R52, SRZ ;  /* 0x0000000000347805 */ /* 0x000fe2000001ff00 */
[----:B------:R-:W-:Y:S01]  /*0f50*/  IMAD.HI R8, R8, 0x2, RZ ;  /* 0x0000000208087827 */ /* 0x000fe200078e02ff */
[----:B------:R-:W-:Y:S01]  /*0f60*/  IADD3.X R33, R20, c[0x0][0x174], R11, P2, P3 ;  /* 0x00005d0014217a10 */ /* 0x000fe200017e640b */
[----:B------:R-:W-:Y:S01]  /*0f70*/  CS2R R54, SRZ ;  /* 0x0000000000367805 */ /* 0x000fe2000001ff00 */
[----:B------:R-:W-:Y:S01]  /*0f80*/  LOP3.LUT R11, R0, 0x60, RZ, 0xc0, !PT ;  /* 0x00000060000b7812 */ /* 0x000fe200078ec0ff */
[----:B------:R-:W-:Y:S01]  /*0f90*/  IMAD.HI R9, R10, 0x2, RZ ;  /* 0x000000020a097827 */ /* 0x000fe200078e02ff */
[----:B------:R-:W-:Y:S01]  /*0fa0*/  LEA R10, R35, R26, 0x3 ;  /* 0x0000001a230a7211 */ /* 0x000fe200078e18ff */
[----:B------:R-:W-:Y:S01]  /*0fb0*/  CS2R R56, SRZ ;  /* 0x0000000000387805 */ /* 0x000fe2000001ff00 */
[----:B------:R-:W-:Y:S01]  /*0fc0*/  SHF.R.U32.HI R34, RZ, 0x1, R11 ;  /* 0x00000001ff227819 */ /* 0x000fe2000001160b */
[----:B------:R-:W-:Y:S01]  /*0fd0*/  IMAD.SHL.U32 R19, R18, 0x4, RZ ;  /* 0x0000000412137824 */ /* 0x000fe200078e00ff */
[----:B------:R-:W-:Y:S01]  /*0fe0*/  IADD3.X R233, R9, c[0x0][0x16c], R8, P0, P1 ;  /* 0x00005b0009e97a10 */ /* 0x000fe200007e2408 */
[----:B------:R-:W-:Y:S01]  /*0ff0*/  IMAD R8, R35, 0x8, R10 ;  /* 0x0000000823087824 */ /* 0x000fe200078e020a */
[----:B------:R-:W-:Y:S01]  /*1000*/  LEA R168, P0, R12, R51, 0x1 ;  /* 0x000000330ca87211 */ /* 0x000fe200078008ff */
[----:B------:R-:W-:Y:S01]  /*1010*/  IMAD.IADD R19, R19, 0x1, R22 ;  /* 0x0000000113137824 */ /* 0x000fe200078e0216 */
[----:B------:R-:W-:Y:S01]  /*1020*/  LOP3.LUT R22, R0, 0x7, RZ, 0xc0, !PT ;  /* 0x0000000700167812 */ /* 0x000fe200078ec0ff */
[----:B------:R-:W-:Y:S01]  /*1030*/  IMAD R9, R35, 0x8, R8 ;  /* 0x0000000823097824 */ /* 0x000fe200078e0208 */
[----:B------:R-:W-:Y:S01]  /*1040*/  LEA.HI.X.SX32 R169, R12, R33, 0x1, P0 ;  /* 0x000000210ca97211 */ /* 0x000fe200000f0eff */
[----:B------:R-:W-:Y:S01]  /*1050*/  IMAD R36, R18, 0x10, R27 ;  /* 0x0000001012247824 */ /* 0x000fe200078e021b */
[----:B------:R-:W-:Y:S01]  /*1060*/  LEA R166, P1, R13, R51, 0x1 ;  /* 0x000000330da67211 */ /* 0x000fe200078208ff */
[----:B------:R-:W-:Y:S01]  /*1070*/  IMAD R32, R11, 0x8, R22 ;  /* 0x000000080b207824 */ /* 0x000fe200078e0216 */
[----:B------:R-:W-:Y:S01]  /*1080*/  LEA R11, R35, R9, 0x3 ;  /* 0x00000009230b7211 */ /* 0x000fe200078e18ff */
[----:B------:R-:W-:Y:S01]  /*1090*/  IMAD.SHL.U32 R21, R22, 0x40, RZ ;  /* 0x0000004016157824 */ /* 0x000fe200078e00ff */
[----:B------:R-:W-:Y:S01]  /*10a0*/  LEA.HI.X.SX32 R167, R13, R33, 0x1, P1 ;  /* 0x000000210da77211 */ /* 0x000fe200008f0eff */
[----:B------:R-:W-:Y:S01]  /*10b0*/  IMAD.SHL.U32 R32, R32, 0x10, RZ ;  /* 0x0000001020207824 */ /* 0x000fe200078e00ff */
[----:B------:R-:W-:Y:S01]  /*10c0*/  LEA R27, R35, R11, 0x3 ;  /* 0x0000000b231b7211 */ /* 0x000fe200078e18ff */
[----:B------:R-:W-:Y:S01]  /*10d0*/  IMAD R107, R229, 0x12, RZ ;  /* 0x00000012e56b7824 */ /* 0x000fe200078e02ff */
[----:B------:R-:W-:Y:S01]  /*10e0*/  LOP3.LUT R30, R21, 0x30, R14, 0xf8, !PT ;  /* 0x00000030151e7812 */ /* 0x000fe200078ef80e */
[----:B------:R-:W-:Y:S01]  /*10f0*/  IMAD R197, R229, 0x24, RZ ;  /* 0x00000024e5c57824 */ /* 0x000fe200078e02ff */
[----:B------:R-:W-:Y:S01]  /*1100*/  LOP3.LUT R31, R32, 0x30, R23, 0x78, !PT ;  /* 0x00000030201f7812 */ /* 0x000fe200078e7817 */
[----:B------:R-:W-:Y:S01]  /*1110*/  IMAD R28, R35, 0x8, R27 ;  /* 0x00000008231c7824 */ /* 0x000fe200078e021b */
[----:B------:R-:W-:Y:S01]  /*1120*/  LOP3.LUT R32, R30, 0x10, R23, 0x78, !PT ;  /* 0x000000101e207812 */ /* 0x000fe200078e7817 */
[C---:B------:R-:W-:Y:S01]  /*1130*/  IMAD R89, R229.reuse, 0x9, RZ ;  /* 0x00000009e5597824 */ /* 0x040fe200078e02ff */
[----:B------:R-:W-:Y:S01]  /*1140*/  LEA R22, R22, R31, 0x9 ;  /* 0x0000001f16167211 */ /* 0x000fe200078e48ff */
[----:B------:R-:W-:Y:S01]  /*1150*/  IMAD R91, R229, 0xa, RZ ;  /* 0x0000000ae55b7824 */ /* 0x000fe200078e02ff */
[----:B------:R-:W-:Y:S01]  /*1160*/  LEA R29, R35, R28, 0x3 ;  /* 0x0000001c231d7211 */ /* 0x000fe200078e18ff */
[C---:B------:R-:W-:Y:S01]  /*1170*/  IMAD R111, R229.reuse, 0x14, RZ ;  /* 0x00000014e56f7824 */ /* 0x040fe200078e02ff */
[CC--:B------:R-:W-:Y:S01]  /*1180*/  LEA R164, P2, R24.reuse, R51.reuse, 0x1 ;  /* 0x0000003318a47211 */ /* 0x0c0fe200078408ff */
[----:B------:R-:W-:Y:S01]  /*1190*/  IMAD R195, R229, 0x26, RZ ;  /* 0x00000026e5c37824 */ /* 0x000fe200078e02ff */
[----:B------:R-:W-:Y:S01]  /*11a0*/  LEA R162, P0, R25, R51, 0x1 ;  /* 0x0000003319a27211 */ /* 0x000fe200078008ff */
[----:B------:R-:W-:Y:S01]  /*11b0*/  IMAD R30, R35, 0x8, R29 ;  /* 0x00000008231e7824 */ /* 0x000fe200078e021d */
[----:B------:R-:W-:Y:S01]  /*11c0*/  LEA.HI.X.SX32 R165, R24, R33, 0x1, P2 ;  /* 0x0000002118a57211 */ /* 0x000fe200010f0eff */
[----:B------:R-:W-:Y:S01]  /*11d0*/  IMAD R115, R229, 0x16, RZ ;  /* 0x00000016e5737824 */ /* 0x000fe200078e02ff */
[C---:B------:R-:W-:Y:S01]  /*11e0*/  LEA R156, P2, R8.reuse, R51, 0x1 ;  /* 0x00000033089c7211 */ /* 0x040fe200078408ff */
[----:B------:R-:W-:Y:S01]  /*11f0*/  IMAD R31, R35, 0x8, R30 ;  /* 0x00000008231f7824 */ /* 0x000fe200078e021e */
[-C--:B------:R-:W-:Y:S01]  /*1200*/  LEA.HI.X.SX32 R163, R25, R33.reuse, 0x1, P0 ;  /* 0x0000002119a37211 */ /* 0x080fe200000f0eff */
[C---:B------:R-:W-:Y:S01]  /*1210*/  IMAD R187, R229.reuse, 0x2e, RZ ;  /* 0x0000002ee5bb7824 */ /* 0x040fe200078e02ff */
[----:B------:R-:W-:Y:S01]  /*1220*/  LEA.HI.X.SX32 R157, R8, R33, 0x1, P2 ;  /* 0x00000021089d7211 */ /* 0x000fe200010f0eff */
[----:B------:R-:W-:Y:S01]  /*1230*/  IMAD R109, R229, 0x13, RZ ;  /* 0x00000013e56d7824 */ /* 0x000fe200078e02ff */
[----:B------:R-:W-:Y:S01]  /*1240*/  LEA R12, R35, R31, 0x3 ;  /* 0x0000001f230c7211 */ /* 0x000fe200078e18ff */
[C---:B------:R-:W-:Y:S01]  /*1250*/  IMAD R189, R229.reuse, 0x2c, RZ ;  /* 0x0000002ce5bd7824 */ /* 0x040fe200078e02ff */
[-C--:B------:R-:W-:Y:S01]  /*1260*/  LEA R160, P0, R26, R51.reuse, 0x1 ;  /* 0x000000331aa07211 */ /* 0x080fe200078008ff */
[----:B------:R-:W-:Y:S01]  /*1270*/  IMAD R199, R229, 0x22, RZ ;  /* 0x00000022e5c77824 */ /* 0x000fe200078e02ff */
[----:B------:R-:W-:Y:S01]  /*1280*/  LEA R158, P1, R10, R51, 0x1 ;  /* 0x000000330a9e7211 */ /* 0x000fe200078208ff */
[----:B------:R-:W-:Y:S01]  /*1290*/  IMAD R13, R35, 0x8, R12 ;  /* 0x00000008230d7824 */ /* 0x000fe200078e020c */
[-C--:B------:R-:W-:Y:S01]  /*12a0*/  LEA.HI.X.SX32 R161, R26, R33.reuse, 0x1, P0 ;  /* 0x000000211aa17211 */ /* 0x080fe200000f0eff */
[C---:B------:R-:W-:Y:S01]  /*12b0*/  IMAD R93, R229.reuse, 0xb, RZ ;  /* 0x0000000be55d7824 */ /* 0x040fe200078e02ff */
[----:B------:R-:W-:Y:S01]  /*12c0*/  LEA.HI.X.SX32 R159, R10, R33, 0x1, P1 ;  /* 0x000000210a9f7211 */ /* 0x000fe200008f0eff */
[----:B------:R-:W-:Y:S01]  /*12d0*/  IMAD R171, R229, 0x17, RZ ;  /* 0x00000017e5ab7824 */ /* 0x000fe200078e02ff */
[----:B------:R-:W-:Y:S01]  /*12e0*/  LEA R24, R35, R13, 0x3 ;  /* 0x0000000d23187211 */ /* 0x000fe200078e18ff */
[----:B------:R-:W-:Y:S01]  /*12f0*/  IMAD R37, R229, 0x6, RZ ;  /* 0x00000006e5257824 */ /* 0x000fe200078e02ff */
[-C--:B------:R-:W-:Y:S01]  /*1300*/  LEA R154, P0, R9, R51.reuse, 0x1 ;  /* 0x00000033099a7211 */ /* 0x080fe200078008ff */
[----:B------:R-:W-:Y:S01]  /*1310*/  IMAD R173, R229, 0x18, RZ ;  /* 0x00000018e5ad7824 */ /* 0x000fe200078e02ff */
[----:B------:R-:W-:Y:S01]  /*1320*/  LEA R152, P1, R11, R51, 0x1 ;  /* 0x000000330b987211 */ /* 0x000fe200078208ff */
[----:B------:R-:W-:Y:S01]  /*1330*/  IMAD R8, R35, 0x8, R24 ;  /* 0x0000000823087824 */ /* 0x000fe200078e0218 */
[-C--:B------:R-:W-:Y:S01]  /*1340*/  LEA.HI.X.SX32 R155, R9, R33.reuse, 0x1, P0 ;  /* 0x00000021099b7211 */ /* 0x080fe200000f0eff */
[----:B------:R-:W-:Y:S01]  /*1350*/  IMAD R105, R229, 0x11, RZ ;  /* 0x00000011e5697824 */ /* 0x000fe200078e02ff */
        /* <DEDUP_REMOVED lines=23> */
[C---:B------:R-:W-:Y:S01]  /*14d0*/  IMAD R97, R229.reuse, 0xd, RZ ;  /* 0x0000000de5617824 */ /* 0x040fe200078e02ff */
[CC--:B------:R-:W-:Y:S01]  /*14e0*/  LEA R148, P0, R28.reuse, R51.reuse, 0x1 ;  /* 0x000000331c947211 */ /* 0x0c0fe200078008ff */
[----:B------:R-:W-:Y:S01]  /*14f0*/  IMAD R99, R229, 0xe, RZ ;  /* 0x0000000ee5637824 */ /* 0x000fe200078e02ff */
[----:B------:R-:W-:Y:S01]  /*1500*/  LEA R138, P2, R13, R51, 0x1 ;  /* 0x000000330d8a7211 */ /* 0x000fe200078408ff */
[----:B------:R-:W-:Y:S01]  /*1510*/  IMAD R12, R35, 0x8, R26 ;  /* 0x00000008230c7824 */ /* 0x000fe200078e021a */
[-C--:B------:R-:W-:Y:S01]  /*1520*/  LEA.HI.X.SX32 R149, R28, R33.reuse, 0x1, P0 ;  /* 0x000000211c957211 */ /* 0x080fe200000f0eff */
[----:B------:R-:W-:Y:S01]  /*1530*/  IMAD R201, R229, 0x1c, RZ ;  /* 0x0000001ce5c97824 */ /* 0x000fe200078e02ff */
[----:B------:R-:W-:Y:S01]  /*1540*/  LEA.HI.X.SX32 R139, R13, R33, 0x1, P2 ;  /* 0x000000210d8b7211 */ /* 0x000fe200010f0eff */
[----:B------:R-:W-:Y:S01]  /*1550*/  IMAD R175, R229, 0x19, RZ ;  /* 0x00000019e5af7824 */ /* 0x000fe200078e02ff */
[-C--:B------:R-:W-:Y:S01]  /*1560*/  LEA R142, P0, R31, R51.reuse, 0x1 ;  /* 0x000000331f8e7211 */ /* 0x080fe200078008ff */
[C---:B------:R-:W-:Y:S01]  /*1570*/  IMAD R219, R229.reuse, 0x38, RZ ;  /* 0x00000038e5db7824 */ /* 0x040fe200078e02ff */
[C---:B------:R-:W-:Y:S01]  /*1580*/  LEA R134, P1, R8.reuse, R51, 0x1 ;  /* 0x0000003308867211 */ /* 0x040fe200078208ff */
[----:B------:R-:W-:Y:S01]  /*1590*/  IMAD R179, R229, 0x1b, RZ ;  /* 0x0000001be5b37824 */ /* 0x000fe200078e02ff */
[----:B------:R-:W-:Y:S01]  /*15a0*/  LEA R13, R35, R12, 0x3 ;  /* 0x0000000c230d7211 */ /* 0x000fe200078e18ff */
[----:B------:R-:W-:Y:S01]  /*15b0*/  IMAD R85, R229, 0x7, RZ ;  /* 0x00000007e5557824 */ /* 0x000fe200078e02ff */
[-C--:B------:R-:W-:Y:S01]  /*15c0*/  LEA.HI.X.SX32 R143, R31, R33.reuse, 0x1, P0 ;  /* 0x000000211f8f7211 */ /* 0x080fe200000f0eff */
[----:B------:R-:W-:Y:S01]  /*15d0*/  IMAD R31, R229, 0x3, RZ ;  /* 0x00000003e51f7824 */ /* 0x000fe200078e02ff */
[----:B------:R-:W-:Y:S01]  /*15e0*/  LEA.HI.X.SX32 R135, R8, R33, 0x1, P1 ;  /* 0x0000002108877211 */ /* 0x000fe200008f0eff */
[----:B------:R-:W-:Y:S01]  /*15f0*/  IMAD R8, R35, 0x8, R13 ;  /* 0x0000000823087824 */ /* 0x000fe200078e020d */
[-C--:B------:R-:W-:Y:S01]  /*1600*/  LEA R136, P0, R24, R51.reuse, 0x1 ;  /* 0x0000003318887211 */ /* 0x080fe200078008ff */
[C---:B------:R-:W-:Y:S01]  /*1610*/  IMAD R231, R229.reuse, 0x3a, RZ ;  /* 0x0000003ae5e77824 */ /* 0x040fe200078e02ff */
[----:B------:R-:W-:Y:S01]  /*1620*/  LEA R132, P2, R10, R51, 0x1 ;  /* 0x000000330a847211 */ /* 0x000fe200078408ff */
[C---:B------:R-:W-:Y:S01]  /*1630*/  IMAD R217, R229.reuse, 0x1e, RZ ;  /* 0x0000001ee5d97824 */ /* 0x040fe200078e02ff */
[-C--:B------:R-:W-:Y:S01]  /*1640*/  LEA.HI.X.SX32 R137, R24, R33.reuse, 0x1, P0 ;  /* 0x0000002118897211 */ /* 0x080fe200000f0eff */
[C---:B------:R-:W-:Y:S01]  /*1650*/  IMAD R237, R229.reuse, 0x3c, RZ ;  /* 0x0000003ce5ed7824 */ /* 0x040fe200078e02ff */
[----:B------:R-:W-:Y:S01]  /*1660*/  LEA.HI.X.SX32 R133, R10, R33, 0x1, P2 ;  /* 0x000000210a857211 */ /* 0x000fe200010f0eff */
[----:B------:R-:W-:Y:S01]  /*1670*/  IMAD R203, R229, 0x1d, RZ ;  /* 0x0000001de5cb7824 */ /* 0x000fe200078e02ff */
[----:B------:R-:W-:Y:S01]  /*1680*/  LEA R130, P0, R9, R51, 0x1 ;  /* 0x0000003309827211 */ /* 0x000fe200078008ff */
[----:B------:R-:W-:Y:S01]  /*1690*/  IMAD R101, R229, 0xf, RZ ;  /* 0x0000000fe5657824 */ /* 0x000fe200078e02ff */
[----:B------:R-:W-:Y:S01]  /*16a0*/  LEA R10, R35, R8, 0x3 ;  /* 0x00000008230a7211 */ /* 0x000fe200078e18ff */
[----:B------:R-:W-:Y:S01]  /*16b0*/  IMAD R239, R229, 0x3e, RZ ;  /* 0x0000003ee5ef7824 */ /* 0x000fe200078e02ff */
[----:B------:R-:W-:Y:S01]  /*16c0*/  LEA.HI.X.SX32 R131, R9, R33, 0x1, P0 ;  /* 0x0000002109837211 */ /* 0x000fe200000f0eff */
[----:B------:R-:W-:Y:S01]  /*16d0*/  IMAD.SHL.U32 R87, R229, 0x8, RZ ;  /* 0x00000008e5577824 */ /* 0x000fe200078e00ff */
[-C--:B------:R-:W-:Y:S01]  /*16e0*/  LEA R128, P1, R11, R51.reuse, 0x1 ;  /* 0x000000330b807211 */ /* 0x080fe200078208ff */
[----:B------:R-:W-:Y:S01]  /*16f0*/  IMAD R9, R35, 0x8, R10 ;  /* 0x0000000823097824 */ /* 0x000fe200078e020a */
[----:B------:R-:W-:Y:S01]  /*1700*/  LEA R126, P2, R25, R51, 0x1 ;  /* 0x00000033197e7211 */ /* 0x000fe200078408ff */
[----:B------:R-:W-:Y:S01]  /*1710*/  IMAD R235, R229, 0x1f, RZ ;  /* 0x0000001fe5eb7824 */ /* 0x000fe200078e02ff */
[----:B------:R-:W-:Y:S01]  /*1720*/  LEA.HI.X.SX32 R129, R11, R33, 0x1, P1 ;  /* 0x000000210b817211 */ /* 0x000fe200008f0eff */
[----:B------:R-:W-:Y:S01]  /*1730*/  IMAD.MOV.U32 R41, RZ, RZ, -0x800000 ;  /* 0xff800000ff297424 */ /* 0x000fe200078e00ff */
[C---:B------:R-:W-:Y:S01]  /*1740*/  LEA R122, P1, R12.reuse, R51, 0x1 ;  /* 0x000000330c7a7211 */ /* 0x040fe200078208ff */
[----:B------:R-:W-:Y:S01]  /*1750*/  IMAD.MOV.U32 R39, RZ, RZ, -0x800000 ;  /* 0xff800000ff277424 */ /* 0x000fe200078e00ff */
[----:B------:R-:W-:Y:S01]  /*1760*/  LEA R11, R35, R9, 0x3 ;  /* 0x00000009230b7211 */ /* 0x000fe200078e18ff */
[----:B------:R-:W-:Y:S01]  /*1770*/  CS2R R58, SRZ ;  /* 0x00000000003a7805 */ /* 0x000fe2000001ff00 */
[-C--:B------:R-:W-:Y:S01]  /*1780*/  LEA.HI.X.SX32 R127, R25, R33.reuse, 0x1, P2 ;  /* 0x00000021197f7211 */ /* 0x080fe200010f0eff */
[----:B------:R-:W-:Y:S01]  /*1790*/  CS2R R80, SRZ ;  /* 0x0000000000507805 */ /* 0x000fe2000001ff00 */
[----:B------:R-:W-:Y:S01]  /*17a0*/  LEA.HI.X.SX32 R123, R12, R33, 0x1, P1 ;  /* 0x000000210c7b7211 */ /* 0x000fe200008f0eff */
[----:B------:R-:W-:Y:S01]  /*17b0*/  IMAD R12, R35, 0x8, R11 ;  /* 0x00000008230c7824 */ /* 0x000fe200078e020b */
[CC--:B------:R-:W-:Y:S01]  /*17c0*/  LEA R124, P0, R26.reuse, R51.reuse, 0x1 ;  /* 0x000000331a7c7211 */ /* 0x0c0fe200078008ff */
[----:B------:R-:W-:Y:S01]  /*17d0*/  CS2R R82, SRZ ;  /* 0x0000000000527805 */ /* 0x000fe2000001ff00 */
[C---:B------:R-:W-:Y:S01]  /*17e0*/  LEA R120, P2, R13.reuse, R51, 0x1 ;  /* 0x000000330d787211 */ /* 0x040fe200078408ff */
[----:B------:R-:W-:Y:S01]  /*17f0*/  CS2R R60, SRZ ;  /* 0x00000000003c7805 */ /* 0x000fe2000001ff00 */
[-C--:B------:R-:W-:Y:S01]  /*1800*/  LEA.HI.X.SX32 R125, R26, R33.reuse, 0x1, P0 ;  /* 0x000000211a7d7211 */ /* 0x080fe200000f0eff */
[----:B------:R-:W-:Y:S01]  /*1810*/  CS2R R62, SRZ ;  /* 0x00000000003e7805 */ /* 0x000fe2000001ff00 */
[----:B------:R-:W-:Y:S01]  /*1820*/  LEA.HI.X.SX32 R121, R13, R33, 0x1, P2 ;  /* 0x000000210d797211 */ /* 0x000fe200010f0eff */
[----:B------:R-:W-:Y:S01]  /*1830*/  CS2R R64, SRZ ;  /* 0x0000000000407805 */ /* 0x000fe2000001ff00 */
[C---:B------:R-:W-:Y:S01]  /*1840*/  LEA R118, P0, R8.reuse, R51, 0x1 ;  /* 0x0000003308767211 */ /* 0x040fe200078008ff */
[----:B------:R-:W-:Y:S01]  /*1850*/  CS2R R66, SRZ ;  /* 0x0000000000427805 */ /* 0x000fe2000001ff00 */
[----:B------:R-:W-:Y:S01]  /*1860*/  LEA R13, R35, R12, 0x3 ;  /* 0x0000000c230d7211 */ /* 0x000fe200078e18ff */
[----:B------:R-:W-:Y:S01]  /*1870*/  CS2R R76, SRZ ;  /* 0x00000000004c7805 */ /* 0x000fe2000001ff00 */
[-C--:B------:R-:W-:Y:S01]  /*1880*/  IADD3 R196, P5, R197, R232.reuse, RZ ;  /* 0x000000e8c5c47210 */ /* 0x080fe20007fbe0ff */
[----:B------:R-:W-:Y:S01]  /*1890*/  CS2R R78, SRZ ;  /* 0x00000000004e7805 */ /* 0x000fe2000001ff00 */
[-C--:B------:R-:W-:Y:S01]  /*18a0*/  IADD3 R214, P4, R107, R232.reuse, RZ ;  /* 0x000000e86bd67210 */ /* 0x080fe20007f9e0ff */
[----:B------:R-:W-:Y:S01]  /*18b0*/  CS2R R72, SRZ ;  /* 0x0000000000487805 */ /* 0x000fe2000001ff00 */
[----:B------:R-:W-:Y:S01]  /*18c0*/  LEA.HI.X.SX32 R119, R8, R33, 0x1, P0 ;  /* 0x0000002108777211 */ /* 0x000fe200000f0eff */
[----:B------:R-:W-:Y:S01]  /*18d0*/  IMAD R8, R35, 0x8, R13 ;  /* 0x0000000823087824 */ /* 0x000fe200078e020d */
[-C--:B------:R-:W-:Y:S01]  /*18e0*/  LEA.HI.X.SX32 R215, R89, R233.reuse, 0x1, P4 ;  /* 0x000000e959d77211 */ /* 0x080fe200020f0eff */
[----:B------:R-:W-:Y:S01]  /*18f0*/  IMAD R35, R229, 0x5, RZ ;  /* 0x00000005e5237824 */ /* 0x000fe200078e02ff */
[----:B------:R-:W-:Y:S01]  /*1900*/  LEA.HI.X.SX32 R197, R107, R233, 0x1, P5 ;  /* 0x000000e96bc57211 */ /* 0x000fe200028f0eff */
[----:B------:R-:W-:Y:S01]  /*1910*/  CS2R R74, SRZ ;  /* 0x00000000004a7805 */ /* 0x000fe2000001ff00 */
[----:B------:R-:W-:-:S02]  /*1920*/  IADD3 R222, P4, R91, R232, RZ ;  /* 0x000000e85bde7210 */ /* 0x000fc40007f9e0ff */
[-C--:B------:R-:W-:Y:S02]  /*1930*/  IADD3 R212, P5, R111, R232.reuse, RZ ;  /* 0x000000e86fd47210 */ /* 0x080fe40007fbe0ff */
[-C--:B------:R-:W-:Y:S02]  /*1940*/  LEA R116, P1, R10, R51.reuse, 0x1 ;  /* 0x000000330a747211 */ /* 0x080fe400078208ff */
[-C--:B------:R-:W-:Y:S02]  /*1950*/  LEA R42, P2, R9, R51.reuse, 0x1 ;  /* 0x00000033092a7211 */ /* 0x080fe400078408ff */
[----:B------:R-:W-:Y:S02]  /*1960*/  IADD3 R194, P6, R195, R232, RZ ;  /* 0x000000e8c3c27210 */ /* 0x000fe40007fde0ff */
[----:B------:R-:W-:Y:S02]  /*1970*/  LEA R50, P3, R8, R51, 0x1 ;  /* 0x0000003308327211 */ /* 0x000fe400078608ff */
[----:B------:R-:W-:-:S02]  /*1980*/  LEA.HI.X.SX32 R223, R35, R233, 0x1, P4 ;  /* 0x000000e923df7211 */ /* 0x000fc400020f0eff */
[----:B------:R-:W-:Y:S02]  /*1990*/  LEA.HI.X.SX32 R213, R91, R233, 0x1, P5 ;  /* 0x000000e95bd57211 */ /* 0x000fe400028f0eff */
[-C--:B------:R-:W-:Y:S02]  /*19a0*/  IADD3 R186, P4, R187, R232.reuse, RZ ;  /* 0x000000e8bbba7210 */ /* 0x080fe40007f9e0ff */
[----:B------:R-:W-:Y:S02]  /*19b0*/  IADD3 R210, P5, R115, R232, RZ ;  /* 0x000000e873d27210 */ /* 0x000fe40007fbe0ff */
[-C--:B------:R-:W-:Y:S02]  /*19c0*/  LEA.HI.X.SX32 R117, R10, R33.reuse, 0x1, P1 ;  /* 0x000000210a757211 */ /* 0x080fe400008f0eff */
[----:B------:R-:W-:Y:S01]  /*19d0*/  LEA.HI.X.SX32 R43, R9, R33, 0x1, P2 ;  /* 0x00000021092b7211 */ /* 0x000fe200010f0eff */
[----:B------:R-:W-:Y:S01]  /*19e0*/  IMAD.SHL.U32 R9, R0, 0x40, RZ ;  /* 0x0000004000097824 */ /* 0x000fe200078e00ff */
[----:B------:R-:W-:-:S02]  /*19f0*/  LEA R44, P0, R11, R51, 0x1 ;  /* 0x000000330b2c7211 */ /* 0x000fc400078008ff */
[-C--:B------:R-:W-:Y:S02]  /*1a00*/  LEA R46, P1, R12, R51.reuse, 0x1 ;  /* 0x000000330c2e7211 */ /* 0x080fe400078208ff */
[----:B------:R-:W-:Y:S02]  /*1a10*/  LEA R48, P2, R13, R51, 0x1 ;  /* 0x000000330d307211 */ /* 0x000fe400078408ff */
[----:B------:R-:W-:Y:S02]  /*1a20*/  LEA.HI.X.SX32 R195, R109, R233, 0x1, P6 ;  /* 0x000000e96dc37211 */ /* 0x000fe400030f0eff */
[----:B------:R-:W-:Y:S02]  /*1a30*/  LEA.HI.X.SX32 R51, R8, R33, 0x1, P3 ;  /* 0x0000002108337211 */ /* 0x000fe400018f0eff */
[-C--:B------:R-:W-:Y:S02]  /*1a40*/  IADD3 R188, P6, R189, R232.reuse, RZ ;  /* 0x000000e8bdbc7210 */ /* 0x080fe40007fde0ff */
[----:B------:R-:W-:-:S02]  /*1a50*/  IADD3 R198, P3, R199, R232, RZ ;  /* 0x000000e8c7c67210 */ /* 0x000fc40007f7e0ff */
[-C--:B------:R-:W-:Y:S02]  /*1a60*/  LEA.HI.X.SX32 R211, R93, R233.reuse, 0x1, P5 ;  /* 0x000000e95dd37211 */ /* 0x080fe400028f0eff */
[----:B------:R-:W-:Y:S02]  /*1a70*/  LEA.HI.X.SX32 R187, R171, R233, 0x1, P4 ;  /* 0x000000e9abbb7211 */ /* 0x000fe400020f0eff */
[-C--:B------:R-:W-:Y:S02]  /*1a80*/  IADD3 R226, P5, R37, R232.reuse, RZ ;  /* 0x000000e825e27210 */ /* 0x080fe40007fbe0ff */
[----:B------:R-:W-:Y:S02]  /*1a90*/  IADD3 R208, P4, R173, R232, RZ ;  /* 0x000000e8add07210 */ /* 0x000fe40007f9e0ff */
[----:B------:R-:W-:Y:S01]  /*1aa0*/  LEA.HI.X.SX32 R49, R13, R33, 0x1, P2 ;  /* 0x000000210d317211 */ /* 0x000fe200010f0eff */
[----:B------:R-:W-:Y:S01]  /*1ab0*/  IMAD.MOV.U32 R13, RZ, RZ, 0x3f800000 ;  /* 0x3f800000ff0d7424 */ /* 0x000fe200078e00ff */
[----:B------:R-:W-:-:S02]  /*1ac0*/  LEA.HI.X.SX32 R189, R115, R233, 0x1, P6 ;  /* 0x000000e973bd7211 */ /* 0x000fc400030f0eff */
[-C--:B------:R-:W-:Y:S02]  /*1ad0*/  IADD3 R192, P2, R193, R232.reuse, RZ ;  /* 0x000000e8c1c07210 */ /* 0x080fe40007f5e0ff */
[-C--:B------:R-:W-:Y:S02]  /*1ae0*/  LEA.HI.X.SX32 R199, R105, R233.reuse, 0x1, P3 ;  /* 0x000000e969c77211 */ /* 0x080fe400018f0eff */
[-C--:B------:R-:W-:Y:S02]  /*1af0*/  IADD3 R220, P6, R95, R232.reuse, RZ ;  /* 0x000000e85fdc7210 */ /* 0x080fe40007fde0ff */
[----:B------:R-:W-:Y:S01]  /*1b00*/  LOP3.LUT R181, R9, 0x3c0, RZ, 0xc0, !PT ;  /* 0x000003c009b57812 */ /* 0x000fe200078ec0ff */
[----:B------:R-:W-:Y:S01]  /*1b10*/  IMAD.SHL.U32 R9, R229, 0x2, RZ ;  /* 0x00000002e5097824 */ /* 0x000fe200078e00ff */
[----:B------:R-:W-:Y:S02]  /*1b20*/  IADD3 R190, P3, R191, R232, RZ ;  /* 0x000000e8bfbe7210 */ /* 0x000fe40007f7e0ff */
[----:B------:R-:W-:-:S02]  /*1b30*/  LEA.HI.X.SX32 R227, R31, R233, 0x1, P5 ;  /* 0x000000e91fe37211 */ /* 0x000fc400028f0eff */
[-C--:B------:R-:W-:Y:S02]  /*1b40*/  LEA.HI.X.SX32 R209, R95, R233.reuse, 0x1, P4 ;  /* 0x000000e95fd17211 */ /* 0x080fe400020f0eff */
[-C--:B------:R-:W-:Y:S02]  /*1b50*/  IADD3 R180, P5, R205, R232.reuse, RZ ;  /* 0x000000e8cdb47210 */ /* 0x080fe40007fbe0ff */
[----:B------:R-:W-:Y:S02]  /*1b60*/  IADD3 R206, P4, R177, R232, RZ ;  /* 0x000000e8b1ce7210 */ /* 0x000fe40007f9e0ff */
[-C--:B------:R-:W-:Y:S02]  /*1b70*/  LEA.HI.X.SX32 R193, R111, R233.reuse, 0x1, P2 ;  /* 0x000000e96fc17211 */ /* 0x080fe400010f0eff */
[----:B------:R-:W-:Y:S02]  /*1b80*/  LEA.HI.X.SX32 R221, R37, R233, 0x1, P6 ;  /* 0x000000e925dd7211 */ /* 0x000fe400030f0eff */
[----:B------:R-:W-:-:S02]  /*1b90*/  LOP3.LUT R225, R181, 0x30, R14, 0xf8, !PT ;  /* 0x00000030b5e17812 */ /* 0x000fc400078ef80e */
[-C--:B------:R-:W-:Y:S02]  /*1ba0*/  IADD3 R184, P2, R185, R232.reuse, RZ ;  /* 0x000000e8b9b87210 */ /* 0x080fe40007f5e0ff */
[-C--:B------:R-:W-:Y:S02]  /*1bb0*/  LEA.HI.X.SX32 R191, R113, R233.reuse, 0x1, P3 ;  /* 0x000000e971bf7211 */ /* 0x080fe400018f0eff */
[-C--:B------:R-:W-:Y:S02]  /*1bc0*/  IADD3 R178, P6, R207, R232.reuse, RZ ;  /* 0x000000e8cfb27210 */ /* 0x080fe40007fde0ff */
[----:B------:R-:W-:Y:S02]  /*1bd0*/  IADD3 R182, P3, R183, R232, RZ ;  /* 0x000000e8b7b67210 */ /* 0x000fe40007f7e0ff */
[-C--:B------:R-:W-:Y:S02]  /*1be0*/  LEA.HI.X.SX32 R207, R97, R233.reuse, 0x1, P4 ;  /* 0x000000e961cf7211 */ /* 0x080fe400020f0eff */
[----:B------:R-:W-:-:S02]  /*1bf0*/  LEA.HI.X.SX32 R181, R177, R233, 0x1, P5 ;  /* 0x000000e9b1b57211 */ /* 0x000fc400028f0eff */
[----:B------:R-:W-:Y:S02]  /*1c00*/  LOP3.LUT R20, R23, 0x30, R14, 0x48, !PT ;  /* 0x0000003017147812 */ /* 0x000fe400078e480e */
[-C--:B------:R-:W-:Y:S02]  /*1c10*/  IADD3 R218, P4, R99, R232.reuse, RZ ;  /* 0x000000e863da7210 */ /* 0x080fe40007f9e0ff */
[-C--:B------:R-:W-:Y:S02]  /*1c20*/  IADD3 R204, P5, R201, R232.reuse, RZ ;  /* 0x000000e8c9cc7210 */ /* 0x080fe40007fbe0ff */
[-C--:B------:R-:W-:Y:S02]  /*1c30*/  LEA.HI.X.SX32 R185, R173, R233.reuse, 0x1, P2 ;  /* 0x000000e9adb97211 */ /* 0x080fe400010f0eff */
[----:B------:R-:W-:Y:S02]  /*1c40*/  IADD3 R176, P2, R219, R232, RZ ;  /* 0x000000e8dbb07210 */ /* 0x000fe40007f5e0ff */
[----:B------:R-:W-:-:S02]  /*1c50*/  LEA.HI.X.SX32 R183, R175, R233, 0x1, P3 ;  /* 0x000000e9afb77211 */ /* 0x000fc400018f0eff */
[----:B------:R-:W-:Y:S02]  /*1c60*/  IADD3 R20, R21, R17, R20 ;  /* 0x0000001115147210 */ /* 0x000fe40007ffe014 */
[----:B------:R-:W-:Y:S02]  /*1c70*/  IADD3 R174, P3, R231, R232, RZ ;  /* 0x000000e8e7ae7210 */ /* 0x000fe40007f7e0ff */
[-C--:B------:R-:W-:Y:S02]  /*1c80*/  LEA.HI.X.SX32 R179, R179, R233.reuse, 0x1, P6 ;  /* 0x000000e9b3b37211 */ /* 0x080fe400030f0eff */
[-C--:B------:R-:W-:Y:S02]  /*1c90*/  LEA.HI.X.SX32 R219, R85, R233.reuse, 0x1, P4 ;  /* 0x000000e955db7211 */ /* 0x080fe400020f0eff */
[----:B------:R-:W-:Y:S02]  /*1ca0*/  LEA.HI.X.SX32 R205, R99, R233, 0x1, P5 ;  /* 0x000000e963cd7211 */ /* 0x000fe400028f0eff */
[----:B------:R-:W-:-:S02]  /*1cb0*/  LOP3.LUT R21, R34, 0x30, R23, 0x78, !PT ;  /* 0x0000003022157812 */ /* 0x000fc400078e7817 */
[-C--:B------:R-:W-:Y:S02]  /*1cc0*/  IADD3 R172, P6, R237, R232.reuse, RZ ;  /* 0x000000e8edac7210 */ /* 0x080fe40007fde0ff */
[-C--:B------:R-:W-:Y:S01]  /*1cd0*/  IADD3 R202, P4, R217, R232.reuse, RZ ;  /* 0x000000e8d9ca7210 */ /* 0x080fe20007f9e0ff */
[----:B------:R-:W-:Y:S01]  /*1ce0*/  IMAD.IADD R21, R21, 0x1, R36 ;  /* 0x0000000115157824 */ /* 0x000fe200078e0224 */
[----:B------:R-:W-:Y:S01]  /*1cf0*/  IADD3 R230, P5, R9, R232, RZ ;  /* 0x000000e809e67210 */ /* 0x000fe20007fbe0ff */
[----:B------:R-:W-:Y:S01]  /*1d00*/  IMAD.MOV.U32 R36, RZ, RZ, RZ ;  /* 0x000000ffff247224 */ /* 0x000fe200078e00ff */
[----:B------:R-:W-:Y:S02]  /*1d10*/  LOP3.LUT R23, R0, 0x10, RZ, 0xc0, !PT ;  /* 0x0000001000177812 */ /* 0x000fe400078ec0ff */
[-C--:B------:R-:W-:Y:S01]  /*1d20*/  LEA.HI.X.SX32 R45, R11, R33.reuse, 0x1, P0 ;  /* 0x000000210b2d7211 */ /* 0x080fe200000f0eff */
[----:B------:R-:W-:Y:S01]  /*1d30*/  IMAD.MOV.U32 R11, RZ, RZ, RZ ;  /* 0x000000ffff0b7224 */ /* 0x000fe200078e00ff */
[----:B------:R-:W-:-:S02]  /*1d40*/  LEA.HI.X.SX32 R47, R12, R33, 0x1, P1 ;  /* 0x000000210c2f7211 */ /* 0x000fc400008f0eff */
[-C--:B------:R-:W-:Y:S02]  /*1d50*/  LEA.HI.X.SX32 R177, R201, R233.reuse, 0x1, P2 ;  /* 0x000000e9c9b17211 */ /* 0x080fe400010f0eff */
[-C--:B------:R-:W-:Y:S02]  /*1d60*/  LEA.HI.X.SX32 R175, R203, R233.reuse, 0x1, P3 ;  /* 0x000000e9cbaf7211 */ /* 0x080fe400018f0eff */
[C---:B------:R-:W-:Y:S02]  /*1d70*/  SHF.L.U32 R33, R229.reuse, 0x2, RZ ;  /* 0x00000002e5217819 */ /* 0x040fe400000006ff */
[CC--:B------:R-:W-:Y:S02]  /*1d80*/  LEA R228, P2, R229.reuse, R232.reuse, 0x2 ;  /* 0x000000e8e5e47211 */ /* 0x0c0fe400078410ff */
[----:B------:R-:W-:Y:S02]  /*1d90*/  LEA R224, P3, R229, R232, 0x3 ;  /* 0x000000e8e5e07211 */ /* 0x000fe400078618ff */
[----:B------:R-:W-:-:S02]  /*1da0*/  LEA.HI.X.SX32 R203, R101, R233, 0x1, P4 ;  /* 0x000000e965cb7211 */ /* 0x000fc400020f0eff */
[-C--:B------:R-:W-:Y:S02]  /*1db0*/  LEA.HI.X.SX32 R173, R217, R233.reuse, 0x1, P6 ;  /* 0x000000e9d9ad7211 */ /* 0x080fe400030f0eff */
[----:B------:R-:W-:Y:S02]  /*1dc0*/  LEA.HI.X.SX32 R231, R229, R233, 0x1, P5 ;  /* 0x000000e9e5e77211 */ /* 0x000fe400028f0eff */
[----:B------:R-:W-:Y:S02]  /*1dd0*/  LEA R23, R23, R32, 0x5 ;  /* 0x0000002017177211 */ /* 0x000fe400078e28ff */
[----:B------:R-:W-:Y:S02]  /*1de0*/  LOP3.LUT P0, RZ, R0, 0x3, RZ, 0xc0, !PT ;  /* 0x0000000300ff7812 */ /* 0x000fe4000780c0ff */
[CC--:B------:R-:W-:Y:S02]  /*1df0*/  LEA R216, P4, R229.reuse, R232.reuse, 0x4 ;  /* 0x000000e8e5d87211 */ /* 0x0c0fe400078820ff */
[----:B------:R-:W-:-:S02]  /*1e00*/  LEA R200, P6, R229, R232, 0x5 ;  /* 0x000000e8e5c87211 */ /* 0x000fc400078c28ff */
[----:B------:R-:W-:Y:S02]  /*1e10*/  IADD3 R170, P5, R239, R232, RZ ;  /* 0x000000e8efaa7210 */ /* 0x000fe40007fbe0ff */
[----:B------:R-:W-:Y:S02]  /*1e20*/  LOP3.LUT R37, R225, 0x10, R0, 0x78, !PT ;  /* 0x00000010e1257812 */ /* 0x000fe400078e7800 */
[-C--:B------:R-:W-:Y:S02]  /*1e30*/  LEA.HI.X.SX32 R229, R9, R233.reuse, 0x1, P2 ;  /* 0x000000e909e57211 */ /* 0x080fe400010f0eff */
[----:B------:R-:W-:Y:S02]  /*1e40*/  LEA.HI.X.SX32 R225, R33, R233, 0x1, P3 ;  /* 0x000000e921e17211 */ /* 0x000fe400018f0eff */
[----:B------:R-:W-:Y:S02]  /*1e50*/  ISETP.GE.U32.AND P1, PT, R4, 0x80, PT ;  /* 0x000000800400780c */ /* 0x000fe40003f26070 */
[----:B------:R-:W-:-:S02]  /*1e60*/  LOP3.LUT R24, R6, 0x10, RZ, 0x3c, !PT ;  /* 0x0000001006187812 */ /* 0x000fc400078e3cff */
[C---:B------:R-:W-:Y:S02]  /*1e70*/  LOP3.LUT R25, R6.reuse, 0x20, RZ, 0x3c, !PT ;  /* 0x0000002006197812 */ /* 0x040fe400078e3cff */
[C---:B------:R-:W-:Y:S02]  /*1e80*/  LOP3.LUT R26, R6.reuse, 0x30, RZ, 0x3c, !PT ;  /* 0x00000030061a7812 */ /* 0x040fe400078e3cff */
[C---:B------:R-:W-:Y:S02]  /*1e90*/  LOP3.LUT R27, R6.reuse, 0x40, RZ, 0x3c, !PT ;  /* 0x00000040061b7812 */ /* 0x040fe400078e3cff */
[C---:B------:R-:W-:Y:S02]  /*1ea0*/  LOP3.LUT R28, R6.reuse, 0x50, RZ, 0x3c, !PT ;  /* 0x00000050061c7812 */ /* 0x040fe400078e3cff */
[C---:B------:R-:W-:Y:S02]  /*1eb0*/  LOP3.LUT R29, R6.reuse, 0x60, RZ, 0x3c, !PT ;  /* 0x00000060061d7812 */ /* 0x040fe400078e3cff */
[----:B------:R-:W-:-:S02]  /*1ec0*/  LOP3.LUT R30, R6, 0x70, RZ, 0x3c, !PT ;  /* 0x00000070061e7812 */ /* 0x000fc400078e3cff */
[----:B------:R-:W-:Y:S02]  /*1ed0*/  MOV R8, 0x3f800000 ;  /* 0x3f80000000087802 */ /* 0x000fe40000000f00 */
[----:B------:R-:W-:Y:S02]  /*1ee0*/  MOV R32, RZ ;  /* 0x000000ff00207202 */ /* 0x000fe40000000f00 */
[----:B------:R-:W-:Y:S02]  /*1ef0*/  MOV R10, 0xff800000 ;  /* 0xff800000000a7802 */ /* 0x000fe40000000f00 */
[----:B------:R-:W-:Y:S02]  /*1f00*/  MOV R12, 0x3f800000 ;  /* 0x3f800000000c7802 */ /* 0x000fe40000000f00 */
[----:B------:R-:W-:Y:S02]  /*1f10*/  ISETP.LT.U32.AND P0, PT, R4, 0x80, !P0 ;  /* 0x000000800400780c */ /* 0x000fe40004701070 */
[----:B------:R-:W-:-:S02]  /*1f20*/  LEA.HI.X.SX32 R217, R87, R233, 0x1, P4 ;  /* 0x000000e957d97211 */ /* 0x000fc400020f0eff */
[-C--:B------:R-:W-:Y:S02]  /*1f30*/  LEA.HI.X.SX32 R201, R103, R233.reuse, 0x1, P6 ;  /* 0x000000e967c97211 */ /* 0x080fe400030f0eff */
[----:B------:R-:W-:Y:S02]  /*1f40*/  LEA.HI.X.SX32 R171, R235, R233, 0x1, P5 ;  /* 0x000000e9ebab7211 */ /* 0x000fe400028f0eff */
[----:B------:R-:W-:Y:S02]  /*1f50*/  LOP3.LUT R9, R37, 0x20, RZ, 0x3c, !PT ;  /* 0x0000002025097812 */ /* 0x000fe400078e3cff */
[----:B------:R-:W-:Y:S02]  /*1f60*/  LOP3.LUT R31, R23, 0x20, RZ, 0x3c, !PT ;  /* 0x00000020171f7812 */ /* 0x000fe400078e3cff */
[----:B------:R-:W-:Y:S02]  /*1f70*/  LOP3.LUT R33, R22, 0x40, RZ, 0x3c, !PT ;  /* 0x0000004016217812 */ /* 0x000fe400078e3cff */
.L_x_1:
[----:B------:R-:W-:-:S04]  /*1f80*/  IMAD.WIDE R84, R32, 0x2, R224 ;  /* 0x0000000220547825 */ /* 0x000fc800078e02e0 */
[C---:B------:R-:W-:Y:S01]  /*1f90*/  IMAD.WIDE R88, R32.reuse, 0x2, R228 ;  /* 0x0000000220587825 */ /* 0x040fe200078e02e4 */
[----:B------:R0:W2:Y:S03]  /*1fa0*/  LDG.E.U16 R108, [R84.64] ;  /* 0x00000004546c7981 */ /* 0x0000a6000c1e1500 */
[C---:B------:R-:W-:Y:S01]  /*1fb0*/  IMAD.WIDE R86, R32.reuse, 0x2, R226 ;  /* 0x0000000220567825 */ /* 0x040fe200078e02e2 */
[----:B------:R1:W3:Y:S03]  /*1fc0*/  LDG.E.U16 R104, [R88.64] ;  /* 0x0000000458687981 */ /* 0x0002e6000c1e1500 */
[C---:B------:R-:W-:Y:S01]  /*1fd0*/  IMAD.WIDE R90, R32.reuse, 0x2, R230 ;  /* 0x00000002205a7825 */ /* 0x040fe200078e02e6 */
[----:B------:R4:W5:Y:S03]  /*1fe0*/  LDG.E.U16 R111, [R86.64] ;  /* 0x00000004566f7981 */ /* 0x000966000c1e1500 */
[C---:B------:R-:W-:Y:S01]  /*1ff0*/  IMAD.WIDE R96, R32.reuse, 0x2, R216 ;  /* 0x0000000220607825 */ /* 0x040fe200078e02d8 */
[----:B------:R0:W2:Y:S03]  /*2000*/  LDG.E.U16 R235, [R90.64] ;  /* 0x000000045aeb7981 */ /* 0x0000a6000c1e1500 */
[C---:B------:R-:W-:Y:S01]  /*2010*/  IMAD.WIDE R92, R32.reuse, 0x2, R232 ;  /* 0x00000002205c7825 */ /* 0x040fe200078e02e8 */
[----:B------:R0:W2:Y:S03]  /*2020*/  LDG.E.U16 R107, [R96.64] ;  /* 0x00000004606b7981 */ /* 0x0000a6000c1e1500 */
[C---:B------:R-:W-:Y:S01]  /*2030*/  IMAD.WIDE R98, R32.reuse, 0x2, R218 ;  /* 0x0000000220627825 */ /* 0x040fe200078e02da */
[----:B------:R0:W3:Y:S03]  /*2040*/  LDG.E.U16 R105, [R92.64] ;  /* 0x000000045c697981 */ /* 0x0000e6000c1e1500 */
[C---:B------:R-:W-:Y:S01]  /*2050*/  IMAD.WIDE R102, R32.reuse, 0x2, R222 ;  /* 0x0000000220667825 */ /* 0x040fe200078e02de */
[----:B------:R0:W5:Y:S03]  /*2060*/  LDG.E.U16 R113, [R98.64] ;  /* 0x0000000462717981 */ /* 0x000166000c1e1500 */
[C---:B------:R-:W-:Y:S01]  /*2070*/  IMAD.WIDE R100, R32.reuse, 0x2, R220 ;  /* 0x0000000220647825 */ /* 0x040fe200078e02dc */
[----:B------:R1:W5:Y:S03]  /*2080*/  LDG.E.U16 R115, [R102.64] ;  /* 0x0000000466737981 */ /* 0x000366000c1e1500 */
[C---:B------:R-:W-:Y:S01]  /*2090*/  IMAD.WIDE R94, R32.reuse, 0x2, R214 ;  /* 0x00000002205e7825 */ /* 0x040fe200078e02d6 */
[----:B------:R4:W5:Y:S03]  /*20a0*/  LDG.E.U16 R106, [R100.64] ;  /* 0x00000004646a7981 */ /* 0x000966000c1e1500 */
[C---:B0-----:R-:W-:Y:S01]  /*20b0*/  IMAD.WIDE R84, R32.reuse, 0x2, R206 ;  /* 0x0000000220547825 */ /* 0x041fe200078e02ce */
[----:B------:R0:W5:Y:S03]  /*20c0*/  LDG.E.U16 R109, [R94.64] ;  /* 0x000000045e6d7981 */ /* 0x000166000c1e1500 */
[C---:B-1----:R-:W-:Y:S01]  /*20d0*/  IMAD.WIDE R88, R32.reuse, 0x2, R208 ;  /* 0x0000000220587825 */ /* 0x042fe200078e02d0 */
[----:B------:R1:W5:Y:S03]  /*20e0*/  LDG.E.U16 R239, [R84.64] ;  /* 0x0000000454ef7981 */ /* 0x000366000c1e1500 */
[C---:B----4-:R-:W-:Y:S01]  /*20f0*/  IMAD.WIDE R86, R32.reuse, 0x2, R204 ;  /* 0x0000000220567825 */ /* 0x050fe200078e02cc */
[----:B------:R4:W5:Y:S03]  /*2100*/  LDG.E.U16 R112, [R88.64] ;  /* 0x0000000458707981 */ /* 0x000966000c1e1500 */
[C---:B------:R-:W-:Y:S01]  /*2110*/  IMAD.WIDE R90, R32.reuse, 0x2, R210 ;  /* 0x00000002205a7825 */ /* 0x040fe200078e02d2 */
        /* <DEDUP_REMOVED lines=9> */
[----:B------:R-:W-:-:S02]  /*21b0*/  IMAD.WIDE R100, R32, 0x2, R192 ;  /* 0x0000000220647825 */ /* 0x000fc400078e02c0 */
[----:B------:R4:W5:Y:S02]  /*21c0*/  LDG.E.U16 R103, [R102.64] ;  /* 0x0000000466677981 */ /* 0x000964000c1e1500 */
[C---:B0-----:R-:W-:Y:S02]  /*21d0*/  IMAD.WIDE R94, R32.reuse, 0x2, R198 ;  /* 0x00000002205e7825 */ /* 0x041fe400078e02c6 */
[----:B------:R0:W5:Y:S02]  /*21e0*/  LDG.E.U16 R236, [R100.64] ;  /* 0x0000000464ec7981 */ /* 0x000164000c1e1500 */
[C---:B-1----:R-:W-:Y:S02]  /*21f0*/  IMAD.WIDE R84, R32.reuse, 0x2, R184 ;  /* 0x0000000220547825 */ /* 0x042fe400078e02b8 */
[----:B------:R1:W5:Y:S02]  /*2200*/  LDG.E.U16 R241, [R94.64] ;  /* 0x000000045ef17981 */ /* 0x000364000c1e1500 */
[----:B------:R-:W-:-:S02]  /*2210*/  IMAD.WIDE R86, R32, 0x2, R182 ;  /* 0x0000000220567825 */ /* 0x000fc400078e02b6 */
[----:B------:R0:W5:Y:S02]  /*2220*/  LDG.E.U16 R245, [R84.64] ;  /* 0x0000000454f57981 */ /* 0x000164000c1e1500 */
[C---:B----4-:R-:W-:Y:S02]  /*2230*/  IMAD.WIDE R88, R32.reuse, 0x2, R180 ;  /* 0x0000000220587825 */ /* 0x050fe400078e02b4 */
[----:B------:R4:W5:Y:S02]  /*2240*/  LDG.E.U16 R251, [R86.64] ;  /* 0x0000000456fb7981 */ /* 0x000964000c1e1500 */
[C---:B------:R-:W-:Y:S02]  /*2250*/  IMAD.WIDE R90, R32.reuse, 0x2, R178 ;  /* 0x00000002205a7825 */ /* 0x040fe400078e02b2 */
[----:B------:R0:W5:Y:S02]  /*2260*/  LDG.E.U16 R238, [R88.64] ;  /* 0x0000000458ee7981 */ /* 0x000164000c1e1500 */
[----:B------:R-:W-:-:S02]  /*2270*/  IMAD.WIDE R96, R32, 0x2, R176 ;  /* 0x0000000220607825 */ /* 0x000fc400078e02b0 */
[----:B------:R-:W5:Y:S02]  /*2280*/  LDG.E.U16 R91, [R90.64] ;  /* 0x000000045a5b7981 */ /* 0x000f64000c1e1500 */
[C---:B------:R-:W-:Y:S02]  /*2290*/  IMAD.WIDE R92, R32.reuse, 0x2, R190 ;  /* 0x00000002205c7825 */ /* 0x040fe400078e02be */
[----:B------:R-:W5:Y:S02]  /*22a0*/  LDG.E.U16 R96, [R96.64] ;  /* 0x0000000460607981 */ /* 0x000f64000c1e1500 */
[C---:B------:R-:W-:Y:S02]  /*22b0*/  IMAD.WIDE R98, R32.reuse, 0x2, R174 ;  /* 0x0000000220627825 */ /* 0x040fe400078e02ae */
[----:B------:R-:W5:Y:S02]  /*22c0*/  LDG.E.U16 R93, [R92.64] ;  /* 0x000000045c5d7981 */ /* 0x000f64000c1e1500 */
[----:B0-----:R-:W-:-:S02]  /*22d0*/  IMAD.WIDE R100, R32, 0x2, R172 ;  /* 0x0000000220647825 */ /* 0x001fc400078e02ac */
[----:B------:R-:W5:Y:S02]  /*22e0*/  LDG.E.U16 R99, [R98.64] ;  /* 0x0000000462637981 */ /* 0x000f64000c1e1500 */
[C---:B-1----:R-:W-:Y:S02]  /*22f0*/  IMAD.WIDE R94, R32.reuse, 0x2, R188 ;  /* 0x00000002205e7825 */ /* 0x042fe400078e02bc */
[----:B------:R-:W5:Y:S02]  /*2300*/  LDG.E.U16 R100, [R100.64] ;  /* 0x0000000464647981 */ /* 0x000f64000c1e1500 */
[C---:B------:R-:W-:Y:S02]  /*2310*/  IMAD.WIDE R84, R32.reuse, 0x2, R202 ;  /* 0x0000000220547825 */ /* 0x040fe400078e02ca */
[----:B------:R-:W5:Y:S02]  /*2320*/  LDG.E.U16 R102, [R94.64] ;  /* 0x000000045e667981 */ /* 0x000f64000c1e1500 */
[----:B----4-:R-:W-:-:S02]  /*2330*/  IMAD.WIDE R86, R32, 0x2, R186 ;  /* 0x0000000220567825 */ /* 0x010fc400078e02ba */
[----:B------:R-:W4:Y:S02]  /*2340*/  LDG.E.U16 R247, [R84.64] ;  /* 0x0000000454f77981 */ /* 0x000f24000c1e1500 */
[----:B------:R-:W-:Y:S02]  /*2350*/  IMAD.WIDE R88, R32, 0x2, R170 ;  /* 0x0000000220587825 */ /* 0x000fe400078e02aa */
[----:B------:R-:W4:Y:S04]  /*2360*/  LDG.E.U16 R249, [R86.64] ;  /* 0x0000000456f97981 */ /* 0x000f28000c1e1500 */
[----:B------:R-:W4:Y:S04]  /*2370*/  LDG.E.U16 R240, [R88.64] ;  /* 0x0000000458f07981 */ /* 0x000f28000c1e1500 */
[----:B------:R-:W-:Y:S06]  /*2380*/  BAR.SYNC.DEFER_BLOCKING 0x0 ;  /* 0x0000000000007b1d */ /* 0x000fec0000010000 */
[----:B--2---:R-:W-:Y:S04]  /*2390*/  STS.U16 [R6+0x5000], R107 ;  /* 0x0050006b06007388 */ /* 0x004fe80000000400 */
[----:B---3--:R-:W-:Y:S04]  /*23a0*/  STS.U16 [R6+0x4000], R105 ;  /* 0x0040006906007388 */ /* 0x008fe80000000400 */
[----:B-----5:R-:W-:Y:S04]  /*23b0*/  STS.U16 [R6+0x6000], R103 ;  /* 0x0060006706007388 */ /* 0x020fe80000000400 */
        /* <DEDUP_REMOVED lines=26> */
[----:B----4-:R-:W-:Y:S04]  /*2560*/  STS.U16 [R30+0x5e00], R247 ;  /* 0x005e00f71e007388 */ /* 0x010fe80000000400 */
[----:B------:R-:W-:Y:S04]  /*2570*/  STS.U16 [R30+0x6e00], R249 ;  /* 0x006e00f91e007388 */ /* 0x000fe80000000400 */
[----:B------:R-:W-:Y:S04]  /*2580*/  STS.U16 [R30+0x7e00], R240 ;  /* 0x007e00f01e007388 */ /* 0x000fe80000000400 */
[----:B------:R-:W-:Y:S06]  /*2590*/  BAR.SYNC.DEFER_BLOCKING 0x0 ;  /* 0x0000000000007b1d */ /* 0x000fec0000010000 */
[----:B------:R-:W-:Y:S04]  /*25a0*/  LDSM.16.MT88.4 R108, [R23] ;  /* 0x00000000176c783b */ /* 0x000fe80000004200 */
[----:B------:R-:W0:Y:S04]  /*25b0*/  LDSM.16.M88.4 R88, [R22+0x4000] ;  /* 0x004000001658783b */ /* 0x000e280000000200 */
[----:B------:R-:W1:Y:S04]  /*25c0*/  LDSM.16.MT88.4 R104, [R31] ;  /* 0x000000001f68783b */ /* 0x000e680000004200 */
[----:B------:R-:W2:Y:S04]  /*25d0*/  LDSM.16.MT88.4 R92, [R23+0x400] ;  /* 0x00040000175c783b */ /* 0x000ea80000004200 */
[----:B------:R-:W3:Y:S04]  /*25e0*/  LDSM.16.MT88.4 R84, [R31+0x400] ;  /* 0x000400001f54783b */ /* 0x000ee80000004200 */
[----:B------:R-:W-:Y:S04]  /*25f0*/  LDSM.16.MT88.4 R112, [R23+0x800] ;  /* 0x000800001770783b */ /* 0x000fe80000004200 */
[----:B------:R-:W4:Y:S04]  /*2600*/  LDSM.16.M88.4 R96, [R33+0x4000] ;  /* 0x004000002160783b */ /* 0x000f280000000200 */
[----:B------:R-:W5:Y:S01]  /*2610*/  LDSM.16.MT88.4 R100, [R31+0x800] ;  /* 0x000800001f64783b */ /* 0x000f620000004200 */
[-C--:B0-----:R-:W-:Y:S08]  /*2620*/  HMMA.16816.F32 R108, R108, R88.reuse, RZ ;  /* 0x000000586c6c723c */ /* 0x081ff000000018ff */
[----:B-1----:R-:W-:Y:S11]  /*2630*/  HMMA.16816.F32 R104, R104, R88, RZ ;  /* 0x000000586868723c */ /* 0x002ff600000018ff */
[----:B------:R-:W-:Y:S05]  /*2640*/  @!UPT UIADD3 URZ, URZ, URZ, URZ ;  /* 0x0000003f3f3ff290 */ /* 0x000fea000fffe03f */
[-C--:B--2---:R-:W-:Y:S01]  /*2650*/  HMMA.16816.F32 R92, R92, R90.reuse, R108 ;  /* 0x0000005a5c5c723c */ /* 0x084fe2000000186c */
[----:B------:R-:W-:Y:S07]  /*2660*/  LDSM.16.MT88.4 R108, [R23+0x1000] ;  /* 0x00100000176c783b */ /* 0x000fee0000004200 */
[----:B---3--:R-:W-:Y:S01]  /*2670*/  HMMA.16816.F32 R104, R84, R90, R104 ;  /* 0x0000005a5468723c */ /* 0x008fe20000001868 */
[----:B------:R-:W0:Y:S04]  /*2680*/  LDSM.16.MT88.4 R84, [R23+0xc00] ;  /* 0x000c00001754783b */ /* 0x000e280000004200 */
[----:B------:R-:W1:Y:S11]  /*2690*/  LDSM.16.MT88.4 R88, [R31+0xc00] ;  /* 0x000c00001f58783b */ /* 0x000e760000004200 */
[-C--:B----4-:R-:W-:Y:S01]  /*26a0*/  HMMA.16816.F32 R112, R112, R96.reuse, R92 ;  /* 0x000000607070723c */ /* 0x090fe2000000185c */
[----:B------:R-:W2:Y:S07]  /*26b0*/  LDSM.16.M88.4 R92, [R22+0x4080] ;  /* 0x00408000165c783b */ /* 0x000eae0000000200 */
[----:B-----5:R-:W-:Y:S01]  /*26c0*/  HMMA.16816.F32 R100, R100, R96, R104 ;  /* 0x000000606464723c */ /* 0x020fe20000001868 */
[----:B------:R-:W3:Y:S11]  /*26d0*/  LDSM.16.MT88.4 R104, [R31+0x1000] ;  /* 0x001000001f68783b */ /* 0x000ef60000004200 */
[----:B------:R-:W-:Y:S04]  /*26e0*/  @!UPT UIADD3 URZ, URZ, URZ, URZ ;  /* 0x0000003f3f3ff290 */ /* 0x000fe8000fffe03f */
[-C--:B0-----:R-:W-:Y:S01]  /*26f0*/  HMMA.16816.F32 R84, R84, R98.reuse, R112 ;  /* 0x000000625454723c */ /* 0x081fe20000001870 */
[----:B------:R-:W-:Y:S07]  /*2700*/  LDSM.16.MT88.4 R112, [R31+0x1800] ;  /* 0x001800001f70783b */ /* 0x000fee0000004200 */
[----:B-1----:R-:W-:Y:S01]  /*2710*/  HMMA.16816.F32 R96, R88, R98, R100 ;  /* 0x000000625860723c */ /* 0x002fe20000001864 */
[----:B------:R-:W0:Y:S04]  /*2720*/  LDSM.16.MT88.4 R100, [R23+0x1400] ;  /* 0x001400001764783b */ /* 0x000e280000004200 */
[----:B------:R-:W1:Y:S11]  /*2730*/  LDSM.16.MT88.4 R88, [R31+0x1400] ;  /* 0x001400001f58783b */ /* 0x000e760000004200 */
[-C--:B--2---:R-:W-:Y:S01]  /*2740*/  HMMA.16816.F32 R108, R108, R92.reuse, R84 ;  /* 0x0000005c6c6c723c */ /* 0x084fe20000001854 */
[----:B------:R-:W-:Y:S07]  /*2750*/  LDSM.16.M88.4 R84, [R33+0x4080] ;  /* 0x004080002154783b */ /* 0x000fee0000000200 */
[----:B---3--:R-:W-:Y:S01]  /*2760*/  HMMA.16816.F32 R104, R104, R92, R96 ;  /* 0x0000005c6868723c */ /* 0x008fe20000001860 */
[----:B------:R-:W2:Y:S11]  /*2770*/  LDSM.16.MT88.4 R96, [R23+0x1800] ;  /* 0x001800001760783b */ /* 0x000eb60000004200 */
        /* <DEDUP_REMOVED lines=8> */
[----:B------:R-:W-:Y:S01]  /*2800*/  HMMA.16816.F32 R112, R112, R84, R104 ;  /* 0x000000547070723c */ /* 0x000fe20000001868 */
        /* <DEDUP_REMOVED lines=8> */
[----:B------:R-:W2:Y:S07]  /*2890*/  LDSM.16.M88.4 R104, [R33+0x4100] ;  /* 0x004100002168783b */ /* 0x000eae0000000200 */
[----:B------:R-:W-:Y:S01]  /*28a0*/  HMMA.16816.F32 R112, R108, R100, R112 ;  /* 0x000000646c70723c */ /* 0x000fe20000001870 */
[----:B------:R-:W3:Y:S11]  /*28b0*/  LDSM.16.MT88.4 R108, [R31+0x2800] ;  /* 0x002800001f6c783b */ /* 0x000ef60000004200 */
[----:B------:R-:W-:Y:S04]  /*28c0*/  @!UPT UIADD3 URZ, URZ, URZ, URZ ;  /* 0x0000003f3f3ff290 */ /* 0x000fe8000fffe03f */
[-C--:B0-----:R-:W-:Y:S01]  /*28d0*/  HMMA.16816.F32 R88, R92, R102.reuse, R88 ;  /* 0x000000665c58723c */ /* 0x081fe20000001858 */
[----:B------:R-:W0:Y:S07]  /*28e0*/  LDSM.16.MT88.4 R92, [R23+0x2c00] ;  /* 0x002c0000175c783b */ /* 0x000e2e0000004200 */
[----:B-1----:R-:W-:Y:S01]  /*28f0*/  HMMA.16816.F32 R112, R84, R102, R112 ;  /* 0x000000665470723c */ /* 0x002fe20000001870 */
[----:B------:R-:W1:Y:S04]  /*2900*/  LDSM.16.MT88.4 R84, [R31+0x2c00] ;  /* 0x002c00001f54783b */ /* 0x000e680000004200 */
[----:B------:R-:W-:Y:S11]  /*2910*/  LDSM.16.M88.4 R100, [R22+0x4180] ;  /* 0x004180001664783b */ /* 0x000ff60000000200 */
[-C--:B--2---:R-:W-:Y:S01]  /*2920*/  HMMA.16816.F32 R88, R96, R104.reuse, R88 ;  /* 0x000000686058723c */ /* 0x084fe20000001858 */
[----:B------:R-:W2:Y:S07]  /*2930*/  LDSM.16.MT88.4 R96, [R23+0x3000] ;  /* 0x003000001760783b */ /* 0x000eae0000004200 */
[----:B---3--:R-:W-:Y:S01]  /*2940*/  HMMA.16816.F32 R112, R108, R104, R112 ;  /* 0x000000686c70723c */ /* 0x008fe20000001870 */
[----:B------:R-:W3:Y:S11]  /*2950*/  LDSM.16.MT88.4 R108, [R31+0x3000] ;  /* 0x003000001f6c783b */ /* 0x000ef60000004200 */
[----:B------:R-:W-:Y:S04]  /*2960*/  @!UPT UIADD3 URZ, URZ, URZ, URZ ;  /* 0x0000003f3f3ff290 */ /* 0x000fe8000fffe03f */
[-C--:B0-----:R-:W-:Y:S01]  /*2970*/  HMMA.16816.F32 R88, R92, R106.reuse, R88 ;  /* 0x0000006a5c58723c */ /* 0x081fe20000001858 */
[----:B------:R-:W-:Y:S07]  /*2980*/  LDSM.16.MT88.4 R92, [R31+0x3400] ;  /* 0x003400001f5c783b */ /* 0x000fee0000004200 */
[----:B-1----:R-:W-:Y:S01]  /*2990*/  HMMA.16816.F32 R112, R84, R106, R112 ;  /* 0x0000006a5470723c */ /* 0x002fe20000001870 */
[----:B------:R-:W0:Y:S04]  /*29a0*/  LDSM.16.MT88.4 R84, [R23+0x3400] ;  /* 0x003400001754783b */ /* 0x000e280000004200 */
[----:B------:R-:W-:Y:S11]  /*29b0*/  LDSM.16.M88.4 R104, [R33+0x4180] ;  /* 0x004180002168783b */ /* 0x000ff60000000200 */
[-C--:B--2---:R-:W-:Y:S01]  /*29c0*/  HMMA.16816.F32 R88, R96, R100.reuse, R88 ;  /* 0x000000646058723c */ /* 0x084fe20000001858 */
[----:B------:R-:W1:Y:S07]  /*29d0*/  LDSM.16.MT88.4 R96, [R23+0x3800] ;  /* 0x003800001760783b */ /* 0x000e6e0000004200 */
[----:B---3--:R-:W-:Y:S01]  /*29e0*/  HMMA.16816.F32 R108, R108, R100, R112 ;  /* 0x000000646c6c723c */ /* 0x008fe20000001870 */
[----:B------:R-:W2:Y:S11]  /*29f0*/  LDSM.16.MT88.4 R112, [R31+0x3800] ;  /* 0x003800001f70783b */ /* 0x000eb60000004200 */
[----:B------:R-:W-:Y:S04]  /*2a00*/  @!UPT UIADD3 URZ, URZ, URZ, URZ ;  /* 0x0000003f3f3ff290 */ /* 0x000fe8000fffe03f */
[-C--:B0-----:R-:W-:Y:S01]  /*2a10*/  HMMA.16816.F32 R84, R84, R102.reuse, R88 ;  /* 0x000000665454723c */ /* 0x081fe20000001858 */
[----:B------:R-:W0:Y:S07]  /*2a20*/  LDSM.16.MT88.4 R88, [R23+0x3c00] ;  /* 0x003c00001758783b */ /* 0x000e2e0000004200 */
[----:B------:R-:W-:Y:S01]  /*2a30*/  HMMA.16816.F32 R92, R92, R102, R108 ;  /* 0x000000665c5c723c */ /* 0x000fe2000000186c */
[----:B------:R-:W3:Y:S11]  /*2a40*/  LDSM.16.MT88.4 R100, [R31+0x3c00] ;  /* 0x003c00001f64783b */ /* 0x000ef60000004200 */
[----:B------:R-:W-:Y:S04]  /*2a50*/  @!UPT UIADD3 URZ, URZ, URZ, URZ ;  /* 0x0000003f3f3ff290 */ /* 0x000fe8000fffe03f */
[-C--:B-1----:R-:W-:Y:S08]  /*2a60*/  HMMA.16816.F32 R84, R96, R104.reuse, R84 ;  /* 0x000000686054723c */ /* 0x082ff00000001854 */
[----:B--2---:R-:W-:Y:S01]  /*2a70*/  HMMA.16816.F32 R92, R112, R104, R92 ;  /* 0x00000068705c723c */ /* 0x004fe2000000185c */
[----:B------:R-:W-:Y:S11]  /*2a80*/  BAR.SYNC.DEFER_BLOCKING 0x0 ;  /* 0x0000000000007b1d */ /* 0x000ff60000010000 */
[----:B------:R-:W-:Y:S04]  /*2a90*/  @!UPT UIADD3 URZ, URZ, URZ, URZ ;  /* 0x0000003f3f3ff290 */ /* 0x000fe8000fffe03f */
[-C--:B0-----:R-:W-:Y:S08]  /*2aa0*/  HMMA.16816.F32 R84, R88, R106.reuse, R84 ;  /* 0x0000006a5854723c */ /* 0x081ff00000001854 */
[----:B---3--:R-:W-:Y:S11]  /*2ab0*/  HMMA.16816.F32 R92, R100, R106, R92 ;  /* 0x0000006a645c723c */ /* 0x008ff6000000185c */
[----:B------:R-:W-:Y:S05]  /*2ac0*/  @!UPT UIADD3 URZ, URZ, URZ, URZ ;  /* 0x0000003f3f3ff290 */ /* 0x000fea000fffe03f */
[----:B------:R-:W-:Y:S02]  /*2ad0*/  FMUL R88, R84, c[0x0][0x188] ;  /* 0x0000620054587a20 */ /* 0x000fe40000400000 */
[----:B------:R-:W-:Y:S02]  /*2ae0*/  FMUL R89, R85, c[0x0][0x188] ;  /* 0x0000620055597a20 */ /* 0x000fe40000400000 */
[----:B------:R-:W-:Y:S02]  /*2af0*/  FMUL R90, R86, c[0x0][0x188] ;  /* 0x00006200565a7a20 */ /* 0x000fe40000400000 */
[----:B------:R-:W-:Y:S02]  /*2b00*/  FMUL R91, R87, c[0x0][0x188] ;  /* 0x00006200575b7a20 */ /* 0x000fe40000400000 */
[----:B------:R-:W-:Y:S02]  /*2b10*/  FMUL R96, R92, c[0x0][0x188] ;  /* 0x000062005c607a20 */ /* 0x000fe40000400000 */
[----:B------:R-:W-:-:S02]  /*2b20*/  FMUL R97, R93, c[0x0][0x188] ;  /* 0x000062005d617a20 */ /* 0x000fc40000400000 */
[----:B------:R-:W-:Y:S02]  /*2b30*/  FMUL R98, R94, c[0x0][0x188] ;  /* 0x000062005e627a20 */ /* 0x000fe40000400000 */
[----:B------:R-:W-:Y:S01]  /*2b40*/  FMUL R99, R95, c[0x0][0x188] ;  /* 0x000062005f637a20 */ /* 0x000fe20000400000 */
[----:B------:R-:W-:Y:S02]  /*2b50*/  FMNMX R88, R88, R89, !PT ;  /* 0x0000005958587209 */ /* 0x000fe40007800000 */
[----:B------:R-:W-:Y:S02]  /*2b60*/  FMNMX R90, R90, R91, !PT ;  /* 0x0000005b5a5a7209 */ /* 0x000fe40007800000 */
[----:B------:R-:W-:Y:S02]  /*2b70*/  FMNMX R96, R96, R97, !PT ;  /* 0x0000006160607209 */ /* 0x000fe40007800000 */
[----:B------:R-:W-:Y:S01]  /*2b80*/  FMNMX R98, R98, R99, !PT ;  /* 0x0000006362627209 */ /* 0x000fe20007800000 */
[----:B------:R-:W0:Y:S04]  /*2b90*/  SHFL.BFLY PT, R89, R88, 0x2, 0x1f ;  /* 0x0c401f0058597f89 */ /* 0x000e2800000e0000 */
[----:B------:R-:W1:Y:S04]  /*2ba0*/  SHFL.BFLY PT, R91, R90, 0x2, 0x1f ;  /* 0x0c401f005a5b7f89 */ /* 0x000e6800000e0000 */
[----:B------:R-:W2:Y:S04]  /*2bb0*/  SHFL.BFLY PT, R97, R96, 0x2, 0x1f ;  /* 0x0c401f0060617f89 */ /* 0x000ea800000e0000 */
[----:B------:R-:W3:Y:S01]  /*2bc0*/  SHFL.BFLY PT, R99, R98, 0x2, 0x1f ;  /* 0x0c401f0062637f89 */ /* 0x000ee200000e0000 */
[----:B0-----:R-:W-:-:S02]  /*2bd0*/  FMNMX R89, R88, R89, !PT ;  /* 0x0000005958597209 */ /* 0x001fc40007800000 */
[----:B-1----:R-:W-:Y:S02]  /*2be0*/  FMNMX R91, R90, R91, !PT ;  /* 0x0000005b5a5b7209 */ /* 0x002fe40007800000 */
[----:B--2---:R-:W-:Y:S02]  /*2bf0*/  FMNMX R97, R96, R97, !PT ;  /* 0x0000006160617209 */ /* 0x004fe40007800000 */
[----:B---3--:R-:W-:Y:S01]  /*2c00*/  FMNMX R99, R98, R99, !PT ;  /* 0x0000006362637209 */ /* 0x008fe20007800000 */
        /* <DEDUP_REMOVED lines=8> */
[----:B------:R-:W-:Y:S04]  /*2c90*/  @P0 STS [R19+0x4000], R100 ;  /* 0x0040006413000388 */ /* 0x000fe80000000800 */
[----:B------:R-:W-:Y:S04]  /*2ca0*/  @P0 STS [R19+0x4080], R102 ;  /* 0x0040806613000388 */ /* 0x000fe80000000800 */
[----:B------:R-:W-:Y:S04]  /*2cb0*/  @P0 STS [R19+0x4100], R104 ;  /* 0x0041006813000388 */ /* 0x000fe80000000800 */
[----:B------:R-:W-:Y:S04]  /*2cc0*/  @P0 STS [R19+0x4180], R88 ;  /* 0x0041805813000388 */ /* 0x000fe80000000800 */
[----:B------:R-:W-:Y:S06]  /*2cd0*/  BAR.SYNC.DEFER_BLOCKING 0x0 ;  /* 0x0000000000007b1d */ /* 0x000fec0000010000 */
[----:B------:R-:W0:Y:S04]  /*2ce0*/  @!P1 LDS R34, [R4.X4+0x4000] ;  /* 0x0040000004229984 */ /* 0x000e280000004800 */
[----:B0-----:R-:W0:Y:S02]  /*2cf0*/  SHFL.BFLY PT, R89, R34, 0x2, 0x1f ;  /* 0x0c401f0022597f89 */ /* 0x001e2400000e0000 */
[----:B0-----:R-:W-:-:S05]  /*2d00*/  FMNMX R89, R34, R89, !PT ;  /* 0x0000005922597209 */ /* 0x001fca0007800000 */
[----:B------:R-:W0:Y:S02]  /*2d10*/  SHFL.BFLY PT, R90, R89, 0x1, 0x1f ;  /* 0x0c201f00595a7f89 */ /* 0x000e2400000e0000 */
[----:B0-----:R-:W-:-:S05]  /*2d20*/  FMNMX R91, R89, R90, !PT ;  /* 0x0000005a595b7209 */ /* 0x001fca0007800000 */
[----:B------:R-:W-:Y:S04]  /*2d30*/  @P0 STS [R4.X4+0x4000], R91 ;  /* 0x0040005b04000388 */ /* 0x000fe80000004800 */
[----:B------:R-:W-:Y:S06]  /*2d40*/  BAR.SYNC.DEFER_BLOCKING 0x0 ;  /* 0x0000000000007b1d */ /* 0x000fec0000010000 */
[----:B------:R-:W0:Y:S04]  /*2d50*/  LDS R112, [R18.X4+0x4000] ;  /* 0x0040000012707984 */ /* 0x000e280000004800 */
[----:B------:R-:W1:Y:S04]  /*2d60*/  LDS R113, [R18.X4+0x4080] ;  /* 0x0040800012717984 */ /* 0x000e680000004800 */
[----:B------:R-:W2:Y:S04]  /*2d70*/  LDS R114, [R18.X4+0x4100] ;  /* 0x0041000012727984 */ /* 0x000ea80000004800 */
[----:B------:R-:W3:Y:S01]  /*2d80*/  LDS R115, [R18.X4+0x4180] ;  /* 0x0041800012737984 */ /* 0x000ee20000004800 */
[----:B0-----:R-:W-:-:S02]  /*2d90*/  FMNMX R112, R112, R41, !PT ;  /* 0x0000002970707209 */ /* 0x001fc40007800000 */
[----:B-1----:R-:W-:Y:S02]  /*2da0*/  FMNMX R113, R113, R40, !PT ;  /* 0x0000002871717209 */ /* 0x002fe40007800000 */
[----:B--2---:R-:W-:Y:S02]  /*2db0*/  FMNMX R114, R114, R39, !PT ;  /* 0x0000002772727209 */ /* 0x004fe40007800000 */
[----:B---3--:R-:W-:Y:S01]  /*2dc0*/  FMNMX R115, R115, R10, !PT ;  /* 0x0000000a73737209 */ /* 0x008fe20007800000 */
[--C-:B------:R-:W-:Y:S02]  /*2dd0*/  FFMA R84, R84, c[0x0][0x188], -R112.reuse ;  /* 0x0000620054547a23 */ /* 0x100fe40000000870 */
[----:B------:R-:W-:Y:S02]  /*2de0*/  FFMA R85, R85, c[0x0][0x188], -R112 ;  /* 0x0000620055557a23 */ /* 0x000fe40000000870 */
[--C-:B------:R-:W-:Y:S02]  /*2df0*/  FFMA R86, R86, c[0x0][0x188], -R113.reuse ;  /* 0x0000620056567a23 */ /* 0x100fe40000000871 */
[----:B------:R-:W-:-:S02]  /*2e00*/  FFMA R87, R87, c[0x0][0x188], -R113 ;  /* 0x0000620057577a23 */ /* 0x000fc40000000871 */
[--C-:B------:R-:W-:Y:S02]  /*2e10*/  FFMA R92, R92, c[0x0][0x188], -R114.reuse ;  /* 0x000062005c5c7a23 */ /* 0x100fe40000000872 */
[----:B------:R-:W-:Y:S02]  /*2e20*/  FFMA R93, R93, c[0x0][0x188], -R114 ;  /* 0x000062005d5d7a23 */ /* 0x000fe40000000872 */
[--C-:B------:R-:W-:Y:S02]  /*2e30*/  FFMA R94, R94, c[0x0][0x188], -R115.reuse ;  /* 0x000062005e5e7a23 */ /* 0x100fe40000000873 */
[----:B------:R-:W-:Y:S02]  /*2e40*/  FFMA R95, R95, c[0x0][0x188], -R115 ;  /* 0x000062005f5f7a23 */ /* 0x000fe40000000873 */
[----:B------:R-:W-:Y:S02]  /*2e50*/  FMUL R84, R84, 1.4426950216293334961 ;  /* 0x3fb8aa3b54547820 */ /* 0x000fe40000400000 */
[----:B------:R-:W-:-:S02]  /*2e60*/  FMUL R85, R85, 1.4426950216293334961 ;  /* 0x3fb8aa3b55557820 */ /* 0x000fc40000400000 */
[----:B------:R-:W-:Y:S02]  /*2e70*/  FMUL R86, R86, 1.4426950216293334961 ;  /* 0x3fb8aa3b56567820 */ /* 0x000fe40000400000 */
[----:B------:R-:W-:Y:S02]  /*2e80*/  FMUL R87, R87, 1.4426950216293334961 ;  /* 0x3fb8aa3b57577820 */ /* 0x000fe40000400000 */
[----:B------:R-:W-:Y:S02]  /*2e90*/  FMUL R92, R92, 1.4426950216293334961 ;  /* 0x3fb8aa3b5c5c7820 */ /* 0x000fe40000400000 */
[----:B------:R-:W-:Y:S02]  /*2ea0*/  FMUL R93, R93, 1.4426950216293334961 ;  /* 0x3fb8aa3b5d5d7820 */ /* 0x000fe40000400000 */
[----:B------:R-:W-:Y:S02]  /*2eb0*/  FMUL R94, R94, 1.4426950216293334961 ;  /* 0x3fb8aa3b5e5e7820 */ /* 0x000fe40000400000 */
[----:B------:R-:W-:Y:S01]  /*2ec0*/  FMUL R95, R95, 1.4426950216293334961 ;  /* 0x3fb8aa3b5f5f7820 */ /* 0x000fe20000400000 */
[----:B------:R-:W-:Y:S08]  /*2ed0*/  MUFU.EX2 R96, R84 ;  /* 0x0000005400607308 */ /* 0x000ff00000000800 */
[----:B------:R-:W0:Y:S08]  /*2ee0*/  MUFU.EX2 R97, R85 ;  /* 0x0000005500617308 */ /* 0x000e300000000800 */
[----:B------:R-:W-:Y:S08]  /*2ef0*/  MUFU.EX2 R98, R86 ;  /* 0x0000005600627308 */ /* 0x000ff00000000800 */
[----:B------:R-:W1:Y:S08]  /*2f00*/  MUFU.EX2 R99, R87 ;  /* 0x0000005700637308 */ /* 0x000e700000000800 */
[----:B------:R-:W-:Y:S08]  /*2f10*/  MUFU.EX2 R234, R92 ;  /* 0x0000005c00ea7308 */ /* 0x000ff00000000800 */
[----:B------:R-:W2:Y:S08]  /*2f20*/  MUFU.EX2 R235, R93 ;  /* 0x0000005d00eb7308 */ /* 0x000eb00000000800 */
[----:B------:R-:W-:Y:S08]  /*2f30*/  MUFU.EX2 R249, R94 ;  /* 0x0000005e00f97308 */ /* 0x000ff00000000800 */
[----:B------:R-:W3:Y:S01]  /*2f40*/  MUFU.EX2 R247, R95 ;  /* 0x0000005f00f77308 */ /* 0x000ee20000000800 */
[----:B0-----:R-:W-:-:S02]  /*2f50*/  FADD R84, R96, R97 ;  /* 0x0000006160547221 */ /* 0x001fc40000000000 */
[----:B-1----:R-:W-:Y:S02]  /*2f60*/  FADD R85, R98, R99 ;  /* 0x0000006362557221 */ /* 0x002fe40000000000 */
[----:B--2---:R-:W-:Y:S01]  /*2f70*/  FADD R86, R234, R235 ;  /* 0x000000ebea567221 */ /* 0x004fe20000000000 */
[----:B------:R-:W0:Y:S04]  /*2f80*/  SHFL.BFLY PT, R89, R84, 0x2, 0x1f ;  /* 0x0c401f0054597f89 */ /* 0x000e2800000e0000 */
[----:B------:R-:W1:Y:S01]  /*2f90*/  SHFL.BFLY PT, R88, R85, 0x2, 0x1f ;  /* 0x0c401f0055587f89 */ /* 0x000e6200000e0000 */
[----:B---3--:R-:W-:-:S03]  /*2fa0*/  FADD R87, R249, R247 ;  /* 0x000000f7f9577221 */ /* 0x008fc60000000000 */
[----:B------:R-:W2:Y:S04]  /*2fb0*/  SHFL.BFLY PT, R91, R86, 0x2, 0x1f ;  /* 0x0c401f00565b7f89 */ /* 0x000ea800000e0000 */
[----:B------:R-:W3:Y:S01]  /*2fc0*/  SHFL.BFLY PT, R100, R87, 0x2, 0x1f ;  /* 0x0c401f0057647f89 */ /* 0x000ee200000e0000 */
[----:B0-----:R-:W-:Y:S02]  /*2fd0*/  FADD R89, R84, R89 ;  /* 0x0000005954597221 */ /* 0x001fe40000000000 */
[----:B-1----:R-:W-:-:S03]  /*2fe0*/  FADD R90, R85, R88 ;  /* 0x00000058555a7221 */ /* 0x002fc60000000000 */
[----:B------:R-:W0:Y:S01]  /*2ff0*/  SHFL.BFLY PT, R88, R89, 0x1, 0x1f ;  /* 0x0c201f0059587f89 */ /* 0x000e2200000e0000 */
[----:B--2---:R-:W-:Y:S02]  /*3000*/  FADD R92, R86, R91 ;  /* 0x0000005b565c7221 */ /* 0x004fe40000000000 */
[----:B---3--:R-:W-:Y:S01]  /*3010*/  FADD R100, R87, R100 ;  /* 0x0000006457647221 */ /* 0x008fe20000000000 */
[----:B------:R-:W1:Y:S04]  /*3020*/  SHFL.BFLY PT, R91, R90, 0x1, 0x1f ;  /* 0x0c201f005a5b7f89 */ /* 0x000e6800000e0000 */
[----:B------:R-:W2:Y:S04]  /*3030*/  SHFL.BFLY PT, R93, R92, 0x1, 0x1f ;  /* 0x0c201f005c5d7f89 */ /* 0x000ea800000e0000 */
[----:B------:R-:W3:Y:S01]  /*3040*/  SHFL.BFLY PT, R95, R100, 0x1, 0x1f ;  /* 0x0c201f00645f7f89 */ /* 0x000ee200000e0000 */
[----:B0-----:R-:W-:-:S03]  /*3050*/  FADD R88, R89, R88 ;  /* 0x0000005859587221 */ /* 0x001fc60000000000 */
[----:B------:R-:W-:Y:S01]  /*3060*/  BAR.SYNC.DEFER_BLOCKING 0x0 ;  /* 0x0000000000007b1d */ /* 0x000fe20000010000 */
[----:B-1----:R-:W-:Y:S02]  /*3070*/  FADD R86, R90, R91 ;  /* 0x0000005b5a567221 */ /* 0x002fe40000000000 */
[----:B--2---:R-:W-:Y:S02]  /*3080*/  FADD R94, R92, R93 ;  /* 0x0000005d5c5e7221 */ /* 0x004fe40000000000 */
[----:B---3--:R-:W-:Y:S01]  /*3090*/  FADD R106, R100, R95 ;  /* 0x0000005f646a7221 */ /* 0x008fe20000000000 */
[----:B------:R-:W-:Y:S04]  /*30a0*/  @P0 STS [R19+0x4000], R88 ;  /* 0x0040005813000388 */ /* 0x000fe80000000800 */
[----:B------:R-:W-:Y:S04]  /*30b0*/  @P0 STS [R19+0x4080], R86 ;  /* 0x0040805613000388 */ /* 0x000fe80000000800 */
[----:B------:R-:W-:Y:S04]  /*30c0*/  @P0 STS [R19+0x4100], R94 ;  /* 0x0041005e13000388 */ /* 0x000fe80000000800 */
[----:B------:R-:W-:Y:S04]  /*30d0*/  @P0 STS [R19+0x4180], R106 ;  /* 0x0041806a13000388 */ /* 0x000fe80000000800 */
[----:B------:R-:W-:Y:S06]  /*30e0*/  BAR.SYNC.DEFER_BLOCKING 0x0 ;  /* 0x0000000000007b1d */ /* 0x000fec0000010000 */
[----:B------:R-:W0:Y:S04]  /*30f0*/  @!P1 LDS R35, [R4.X4+0x4000] ;  /* 0x0040000004239984 */ /* 0x000e280000004800 */
[----:B0-----:R-:W0:Y:S02]  /*3100*/  SHFL.BFLY PT, R84, R35, 0x2, 0x1f ;  /* 0x0c401f0023547f89 */ /* 0x001e2400000e0000 */
[----:B0-----:R-:W-:-:S05]  /*3110*/  FADD R84, R35, R84 ;  /* 0x0000005423547221 */ /* 0x001fca0000000000 */
[----:B------:R-:W0:Y:S02]  /*3120*/  SHFL.BFLY PT, R85, R84, 0x1, 0x1f ;  /* 0x0c201f0054557f89 */ /* 0x000e2400000e0000 */
[----:B0-----:R-:W-:-:S05]  /*3130*/  FADD R91, R84, R85 ;  /* 0x00000055545b7221 */ /* 0x001fca0000000000 */
[----:B------:R0:W-:Y:S01]  /*3140*/  @P0 STS [R4.X4+0x4000], R91 ;  /* 0x0040005b04000388 */ /* 0x0001e20000004800 */
[----:B------:R-:W-:-:S03]  /*3150*/  IMAD.WIDE R84, R36, 0x2, R154 ;  /* 0x0000000224547825 */ /* 0x000fc600078e029a */
[----:B------:R-:W-:Y:S01]  /*3160*/  BAR.SYNC.DEFER_BLOCKING 0x0 ;  /* 0x0000000000007b1d */ /* 0x000fe20000010000 */
[----:B------:R-:W-:-:S04]  /*3170*/  IMAD.WIDE R86, R36, 0x2, R156 ;  /* 0x0000000224567825 */ /* 0x000fc800078e029c */
[----:B------:R-:W-:-:S04]  /*3180*/  IMAD.WIDE R100, R36, 0x2, R166 ;  /* 0x0000000224647825 */ /* 0x000fc800078e02a6 */
[----:B------:R-:W-:-:S04]  /*3190*/  IMAD.WIDE R88, R36, 0x2, R158 ;  /* 0x0000000224587825 */ /* 0x000fc800078e029e */
[C---:B------:R-:W-:Y:S01]  /*31a0*/  IMAD.WIDE R94, R36.reuse, 0x2, R162 ;  /* 0x00000002245e7825 */ /* 0x040fe200078e02a2 */
[----:B------:R1:W2:Y:S04]  /*31b0*/  LDG.E.U16 R239, [R84.64] ;  /* 0x0000000454ef7981 */ /* 0x0002a8000c1e1500 */
[----:B------:R3:W4:Y:S01]  /*31c0*/  LDG.E.U16 R241, [R86.64] ;  /* 0x0000000456f17981 */ /* 0x000722000c1e1500 */
[----:B------:R-:W-:-:S03]  /*31d0*/  IMAD.WIDE R102, R36, 0x2, R168 ;  /* 0x0000000224667825 */ /* 0x000fc600078e02a8 */
[----:B------:R5:W4:Y:S01]  /*31e0*/  LDG.E.U16 R243, [R88.64] ;  /* 0x0000000458f37981 */ /* 0x000b22000c1e1500 */
[----:B-1----:R-:W-:-:S03]  /*31f0*/  IMAD.WIDE R84, R36, 0x2, R138 ;  /* 0x0000000224547825 */ /* 0x002fc600078e028a */
[----:B------:R1:W4:Y:S01]  /*3200*/  LDG.E.U16 R100, [R100.64] ;  /* 0x0000000464647981 */ /* 0x000322000c1e1500 */
[----:B---3--:R-:W-:-:S03]  /*3210*/  IMAD.WIDE R86, R36, 0x2, R142 ;  /* 0x0000000224567825 */ /* 0x008fc600078e028e */
[----:B------:R3:W4:Y:S01]  /*3220*/  LDG.E.U16 R252, [R84.64] ;  /* 0x0000000454fc7981 */ /* 0x000722000c1e1500 */
[----:B------:R-:W-:-:S03]  /*3230*/  IMAD.WIDE R104, R36, 0x2, R164 ;  /* 0x0000000224687825 */ /* 0x000fc600078e02a4 */
[----:B------:R0:W4:Y:S01]  /*3240*/  LDG.E.U16 R94, [R94.64] ;  /* 0x000000045e5e7981 */ /* 0x000122000c1e1500 */
[----:B------:R-:W-:-:S03]  /*3250*/  IMAD.WIDE R236, R36, 0x2, R152 ;  /* 0x0000000224ec7825 */ /* 0x000fc600078e0298 */
[----:B-1----:R1:W4:Y:S01]  /*3260*/  LDG.E.U16 R101, [R86.64] ;  /* 0x0000000456657981 */ /* 0x002322000c1e1500 */
[----:B---3--:R-:W-:-:S03]  /*3270*/  IMAD.WIDE R84, R36, 0x2, R132 ;  /* 0x0000000224547825 */ /* 0x008fc600078e0284 */
[----:B------:R3:W4:Y:S01]  /*3280*/  LDG.E.U16 R102, [R102.64] ;  /* 0x0000000466667981 */ /* 0x000722000c1e1500 */
[----:B-----5:R-:W-:-:S03]  /*3290*/  IMAD.WIDE R88, R36, 0x2, R140 ;  /* 0x0000000224587825 */ /* 0x020fc600078e028c */
[----:B------:R5:W4:Y:S01]  /*32a0*/  LDG.E.U16 R246, [R84.64] ;  /* 0x0000000454f67981 */ /* 0x000b22000c1e1500 */
[----:B------:R-:W-:-:S03]  /*32b0*/  IMAD.WIDE R108, R36, 0x2, R150 ;  /* 0x00000002246c7825 */ /* 0x000fc600078e0296 */
[----:B------:R1:W4:Y:S01]  /*32c0*/  LDG.E.U16 R104, [R104.64] ;  /* 0x0000000468687981 */ /* 0x000322000c1e1500 */
[----:B------:R-:W-:-:S03]  /*32d0*/  IMAD.WIDE R92, R36, 0x2, R146 ;  /* 0x00000002245c7825 */ /* 0x000fc600078e0292 */
[----:B0-----:R0:W4:Y:S01]  /*32e0*/  LDG.E.U16 R95, [R88.64] ;  /* 0x00000004585f7981 */ /* 0x001122000c1e1500 */
[----:B------:R-:W-:-:S03]  /*32f0*/  IMAD.WIDE R90, R36, 0x2, R144 ;  /* 0x00000002245a7825 */ /* 0x000fc600078e0290 */
[----:B------:R0:W4:Y:S01]  /*3300*/  LDG.E.U16 R237, [R236.64] ;  /* 0x00000004eced7981 */ /* 0x000122000c1e1500 */
[----:B-1----:R-:W-:-:S03]  /*3310*/  IMAD.WIDE R86, R36, 0x2, R126 ;  /* 0x0000000224567825 */ /* 0x002fc600078e027e */
[----:B------:R1:W4:Y:S01]  /*3320*/  LDG.E.U16 R111, [R108.64] ;  /* 0x000000046c6f7981 */ /* 0x000322000c1e1500 */
[----:B-----5:R-:W-:-:S03]  /*3330*/  IMAD.WIDE R84, R36, 0x2, R122 ;  /* 0x0000000224547825 */ /* 0x020fc600078e027a */
[----:B------:R5:W4:Y:S01]  /*3340*/  LDG.E.U16 R105, [R92.64] ;  /* 0x000000045c697981 */ /* 0x000b22000c1e1500 */
[----:B------:R-:W-:-:S03]  /*3350*/  IMAD.WIDE R244, R36, 0x2, R160 ;  /* 0x0000000224f47825 */ /* 0x000fc600078e02a0 */
[----:B---3--:R3:W4:Y:S01]  /*3360*/  LDG.E.U16 R103, [R90.64] ;  /* 0x000000045a677981 */ /* 0x008722000c1e1500 */
[----:B------:R-:W-:-:S03]  /*3370*/  IMAD.WIDE R106, R36, 0x2, R148 ;  /* 0x00000002246a7825 */ /* 0x000fc600078e0294 */
[----:B------:R3:W4:Y:S01]  /*3380*/  LDG.E.U16 R240, [R86.64] ;  /* 0x0000000456f07981 */ /* 0x000722000c1e1500 */
[----:B0-----:R-:W-:-:S03]  /*3390*/  IMAD.WIDE R88, R36, 0x2, R124 ;  /* 0x0000000224587825 */ /* 0x001fc600078e027c */
[----:B------:R0:W4:Y:S01]  /*33a0*/  LDG.E.U16 R236, [R84.64] ;  /* 0x0000000454ec7981 */ /* 0x000122000c1e1500 */
[----:B-1----:R-:W-:-:S03]  /*33b0*/  IMAD.WIDE R108, R36, 0x2, R134 ;  /* 0x00000002246c7825 */ /* 0x002fc600078e0286 */
[----:B------:R1:W4:Y:S01]  /*33c0*/  LDG.E.U16 R245, [R244.64] ;  /* 0x00000004f4f57981 */ /* 0x000322000c1e1500 */
[----:B-----5:R-:W-:-:S03]  /*33d0*/  IMAD.WIDE R92, R36, 0x2, R130 ;  /* 0x00000002245c7825 */ /* 0x020fc600078e0282 */
[----:B------:R5:W4:Y:S01]  /*33e0*/  LDG.E.U16 R238, [R88.64] ;  /* 0x0000000458ee7981 */ /* 0x000b22000c1e1500 */
[----:B---3--:R-:W-:-:S03]  /*33f0*/  IMAD.WIDE R90, R36, 0x2, R128 ;  /* 0x00000002245a7825 */ /* 0x008fc600078e0280 */
[----:B------:R3:W4:Y:S01]  /*3400*/  LDG.E.U16 R107, [R106.64] ;  /* 0x000000046a6b7981 */ /* 0x000722000c1e1500 */
[----:B------:R-:W-:-:S03]  /*3410*/  IMAD.WIDE R86, R36, 0x2, R120 ;  /* 0x0000000224567825 */ /* 0x000fc600078e0278 */
[----:B------:R3:W4:Y:S01]  /*3420*/  LDG.E.U16 R248, [R108.64] ;  /* 0x000000046cf87981 */ /* 0x000722000c1e1500 */
[----:B0-----:R-:W-:-:S03]  /*3430*/  IMAD.WIDE R84, R36, 0x2, R116 ;  /* 0x0000000224547825 */ /* 0x001fc600078e0274 */
[----:B-1----:R0:W4:Y:S01]  /*3440*/  LDG.E.U16 R244, [R92.64] ;  /* 0x000000045cf47981 */ /* 0x002122000c1e1500 */
[----:B------:R-:W-:-:S03]  /*3450*/  IMAD.WIDE R250, R36, 0x2, R136 ;  /* 0x0000000224fa7825 */ /* 0x000fc600078e0288 */
[----:B------:R1:W4:Y:S01]  /*3460*/  LDG.E.U16 R242, [R90.64] ;  /* 0x000000045af27981 */ /* 0x000322000c1e1500 */
[----:B-----5:R-:W-:-:S03]  /*3470*/  IMAD.WIDE R88, R36, 0x2, R46 ;  /* 0x0000000224587825 */ /* 0x020fc600078e022e */
[----:B------:R5:W4:Y:S01]  /*3480*/  LDG.E.U16 R110, [R86.64] ;  /* 0x00000004566e7981 */ /* 0x000b22000c1e1500 */
[----:B---3--:R-:W-:-:S03]  /*3490*/  IMAD.WIDE R108, R36, 0x2, R118 ;  /* 0x00000002246c7825 */ /* 0x008fc600078e0276 */
        /* <DEDUP_REMOVED lines=8> */
[----:B------:R-:W3:Y:S04]  /*3520*/  LDG.E.U16 R92, [R92.64] ;  /* 0x000000045c5c7981 */ /* 0x000ee8000c1e1500 */
[----:B------:R5:W3:Y:S04]  /*3530*/  LDG.E.U16 R90, [R90.64] ;  /* 0x000000045a5a7981 */ /* 0x000ae8000c1e1500 */
[----:B0-----:R0:W3:Y:S04]  /*3540*/  LDG.E.U16 R251, [R86.64] ;  /* 0x0000000456fb7981 */ /* 0x0010e8000c1e1500 */
[----:B-1----:R-:W3:Y:S01]  /*3550*/  LDG.E.U16 R89, [R84.64] ;  /* 0x0000000454597981 */ /* 0x002ee2000c1e1500 */
[----:B------:R-:W-:Y:S01]  /*3560*/  FADD R41, -R112, R41 ;  /* 0x0000002970297221 */ /* 0x000fe20000000100 */
[----:B-----5:R-:W-:-:S02]  /*3570*/  F2FP.PACK_AB R91, R235, R234 ;  /* 0x000000eaeb5b723e */ /* 0x020fc400000000ff */
[----:B------:R-:W-:Y:S01]  /*3580*/  LDS R235, [R18.X4+0x4080] ;  /* 0x0040800012eb7984 */ /* 0x000fe20000004800 */
[----:B------:R-:W-:-:S03]  /*3590*/  FMUL R109, R41, 1.4426950216293334961 ;  /* 0x3fb8aa3b296d7820 */ /* 0x000fc60000400000 */
[----:B0-----:R-:W0:Y:S04]  /*35a0*/  LDS R86, [R18.X4+0x4000] ;  /* 0x0040000012567984 */ /* 0x001e280000004800 */
[----:B------:R-:W-:Y:S04]  /*35b0*/  LDS R234, [R18.X4+0x4100] ;  /* 0x0041000012ea7984 */ /* 0x000fe80000004800 */
[----:B------:R-:W-:Y:S04]  /*35c0*/  LDS R41, [R18.X4+0x4180] ;  /* 0x0041800012297984 */ /* 0x000fe80000004800 */
[----:B------:R-:W-:Y:S01]  /*35d0*/  BAR.SYNC.DEFER_BLOCKING 0x0 ;  /* 0x0000000000007b1d */ /* 0x000fe20000010000 */
[----:B------:R-:W-:-:S02]  /*35e0*/  F2FP.PACK_AB R96, R97, R96 ;  /* 0x000000606160723e */ /* 0x000fc400000000ff */
[----:B------:R-:W-:Y:S02]  /*35f0*/  F2FP.PACK_AB R98, R99, R98 ;  /* 0x000000626362723e */ /* 0x000fe400000000ff */
[----:B------:R-:W-:Y:S01]  /*3600*/  F2FP.PACK_AB R247, R247, R249 ;  /* 0x000000f9f7f7723e */ /* 0x000fe200000000ff */
[----:B------:R-:W0:Y:S01]  /*3610*/  MUFU.EX2 R109, R109 ;  /* 0x0000006d006d7308 */ /* 0x000e220000000800 */
[----:B------:R-:W-:-:S04]  /*3620*/  FADD R40, -R113, R40 ;  /* 0x0000002871287221 */ /* 0x000fc80000000100 */
[----:B------:R-:W-:Y:S02]  /*3630*/  FMUL R40, R40, 1.4426950216293334961 ;  /* 0x3fb8aa3b28287820 */ /* 0x000fe40000400000 */
[----:B0-----:R-:W-:-:S04]  /*3640*/  FFMA R8, R109, R8, R86 ;  /* 0x000000086d087223 */ /* 0x001fc80000000056 */
[----:B------:R-:W0:Y:S01]  /*3650*/  MUFU.EX2 R40, R40 ;  /* 0x0000002800287308 */ /* 0x000e220000000800 */
[----:B------:R-:W-:Y:S02]  /*3660*/  FADD R39, -R114, R39 ;  /* 0x0000002772277221 */ /* 0x000fe40000000100 */
[C---:B------:R-:W-:Y:S02]  /*3670*/  FMUL R68, R109.reuse, R68 ;  /* 0x000000446d447220 */ /* 0x040fe40000400000 */
[C---:B------:R-:W-:Y:S02]  /*3680*/  FMUL R69, R109.reuse, R69 ;  /* 0x000000456d457220 */ /* 0x040fe40000400000 */
[C---:B------:R-:W-:Y:S02]  /*3690*/  FMUL R52, R109.reuse, R52 ;  /* 0x000000346d347220 */ /* 0x040fe40000400000 */
[C---:B------:R-:W-:Y:S02]  /*36a0*/  FMUL R53, R109.reuse, R53 ;  /* 0x000000356d357220 */ /* 0x040fe40000400000 */
[----:B------:R-:W-:-:S02]  /*36b0*/  FMUL R56, R109, R56 ;  /* 0x000000386d387220 */ /* 0x000fc40000400000 */
[C---:B------:R-:W-:Y:S02]  /*36c0*/  FMUL R57, R109.reuse, R57 ;  /* 0x000000396d397220 */ /* 0x040fe40000400000 */
[----:B------:R-:W-:Y:S02]  /*36d0*/  FMUL R80, R109, R80 ;  /* 0x000000506d507220 */ /* 0x000fe40000400000 */
[C---:B0-----:R-:W-:Y:S02]  /*36e0*/  FMUL R70, R40.reuse, R70 ;  /* 0x0000004628467220 */ /* 0x041fe40000400000 */
[C---:B------:R-:W-:Y:S02]  /*36f0*/  FMUL R71, R40.reuse, R71 ;  /* 0x0000004728477220 */ /* 0x040fe40000400000 */
[C---:B------:R-:W-:Y:S02]  /*3700*/  FMUL R54, R40.reuse, R54 ;  /* 0x0000003628367220 */ /* 0x040fe40000400000 */
[----:B------:R-:W-:-:S02]  /*3710*/  FMUL R55, R40, R55 ;  /* 0x0000003728377220 */ /* 0x000fc40000400000 */
[C---:B------:R-:W-:Y:S02]  /*3720*/  FMUL R58, R40.reuse, R58 ;  /* 0x0000003a283a7220 */ /* 0x040fe40000400000 */
[C---:B------:R-:W-:Y:S02]  /*3730*/  FMUL R59, R40.reuse, R59 ;  /* 0x0000003b283b7220 */ /* 0x040fe40000400000 */
[----:B------:R-:W-:Y:S02]  /*3740*/  FMUL R81, R109, R81 ;  /* 0x000000516d517220 */ /* 0x000fe40000400000 */
[C---:B------:R-:W-:Y:S02]  /*3750*/  FMUL R82, R40.reuse, R82 ;  /* 0x0000005228527220 */ /* 0x040fe40000400000 */
[----:B------:R-:W-:Y:S01]  /*3760*/  FMUL R83, R40, R83 ;  /* 0x0000005328537220 */ /* 0x000fe20000400000 */
[----:B------:R-:W-:Y:S01]  /*3770*/  IADD3 R11, R11, 0x20, RZ ;  /* 0x000000200b0b7810 */ /* 0x000fe20007ffe0ff */
[----:B--2---:R-:W-:Y:S04]  /*3780*/  STS.U16 [R7+0x4e00], R239 ;  /* 0x004e00ef07007388 */ /* 0x004fe80000000400 */
        /* <DEDUP_REMOVED lines=27> */
[----:B---3--:R-:W-:Y:S04]  /*3940*/  STS.U16 [R7+0x7600], R92 ;  /* 0x0076005c07007388 */ /* 0x008fe80000000400 */
[----:B------:R-:W-:Y:S04]  /*3950*/  STS.U16 [R7+0x7800], R90 ;  /* 0x0078005a07007388 */ /* 0x000fe80000000400 */
[----:B------:R-:W-:Y:S04]  /*3960*/  STS.U16 [R7+0x7c00], R251 ;  /* 0x007c00fb07007388 */ /* 0x000fe80000000400 */
[----:B------:R-:W-:Y:S04]  /*3970*/  STS.U16 [R7+0x7e00], R89 ;  /* 0x007e005907007388 */ /* 0x000fe80000000400 */
[----:B------:R-:W-:Y:S04]  /*3980*/  STS [R21+0x8000], R96 ;  /* 0x0080006015007388 */ /* 0x000fe80000000800 */
[----:B------:R-:W-:Y:S04]  /*3990*/  STS [R21+0x8200], R98 ;  /* 0x0082006215007388 */ /* 0x000fe80000000800 */
[----:B------:R-:W-:Y:S04]  /*39a0*/  STS [R21+0x8400], R91 ;  /* 0x0084005b15007388 */ /* 0x000fe80000000800 */
[----:B------:R-:W-:Y:S04]  /*39b0*/  STS [R21+0x8600], R247 ;  /* 0x008600f715007388 */ /* 0x000fe80000000800 */
[----:B------:R-:W-:Y:S06]  /*39c0*/  BAR.SYNC.DEFER_BLOCKING 0x0 ;  /* 0x0000000000007b1d */ /* 0x000fec0000010000 */
[----:B------:R-:W-:Y:S04]  /*39d0*/  LDSM.16.M88.4 R100, [R37+0x8000] ;  /* 0x008000002564783b */ /* 0x000fe80000000200 */
[----:B------:R-:W1:Y:S04]  /*39e0*/  LDSM.16.M88.4 R84, [R20+0x4000] ;  /* 0x004000001454783b */ /* 0x000e680000000200 */
[----:B------:R-:W2:Y:S04]  /*39f0*/  LDSM.16.M88.4 R92, [R20+0x5000] ;  /* 0x00500000145c783b */ /* 0x000ea80000000200 */
[----:B------:R-:W3:Y:S04]  /*3a00*/  LDSM.16.M88.4 R88, [R20+0x6000] ;  /* 0x006000001458783b */ /* 0x000ee80000000200 */
[----:B------:R-:W4:Y:S04]  /*3a10*/  LDSM.16.M88.4 R96, [R20+0x7000] ;  /* 0x007000001460783b */ /* 0x000f280000000200 */
[----:B------:R-:W5:Y:S01]  /*3a20*/  LDSM.16.M88.4 R104, [R37+0x8400] ;  /* 0x008400002568783b */ /* 0x000f620000000200 */
[----:B0-----:R-:W-:-:S02]  /*3a30*/  FADD R108, -R115, R10 ;  /* 0x0000000a736c7221 */ /* 0x001fc40000000100 */
[----:B------:R-:W-:Y:S02]  /*3a40*/  FMUL R10, R39, 1.4426950216293334961 ;  /* 0x3fb8aa3b270a7820 */ /* 0x000fe40000400000 */
[----:B------:R-:W-:Y:S02]  /*3a50*/  FMUL R39, R108, 1.4426950216293334961 ;  /* 0x3fb8aa3b6c277820 */ /* 0x000fe40000400000 */
[----:B------:R-:W0:Y:S02]  /*3a60*/  LDSM.16.M88.4 R108, [R9+0x8000] ;  /* 0x00800000096c783b */ /* 0x000e240000000200 */
[----:B------:R-:W0:Y:S08]  /*3a70*/  MUFU.EX2 R10, R10 ;  /* 0x0000000a000a7308 */ /* 0x000e300000000800 */
[----:B------:R-:W0:Y:S01]  /*3a80*/  MUFU.EX2 R39, R39 ;  /* 0x0000002700277308 */ /* 0x000e220000000800 */
[C---:B-1----:R-:W-:Y:S08]  /*3a90*/  HMMA.16816.F32 R68, R100.reuse, R84, R68 ;  /* 0x000000546444723c */ /* 0x042ff00000001844 */
[C---:B--2---:R-:W-:Y:S08]  /*3aa0*/  HMMA.16816.F32 R52, R100.reuse, R92, R52 ;  /* 0x0000005c6434723c */ /* 0x044ff00000001834 */
[C---:B---3--:R-:W-:Y:S08]  /*3ab0*/  HMMA.16816.F32 R56, R100.reuse, R88, R56 ;  /* 0x000000586438723c */ /* 0x048ff00000001838 */
[----:B----4-:R-:W-:Y:S01]  /*3ac0*/  HMMA.16816.F32 R80, R100, R96, R80 ;  /* 0x000000606450723c */ /* 0x010fe20000001850 */
[----:B------:R-:W1:Y:S01]  /*3ad0*/  LDSM.16.M88.4 R100, [R9+0x8400] ;  /* 0x008400000964783b */ /* 0x000e620000000200 */
[----:B0-----:R-:W-:-:S02]  /*3ae0*/  FMUL R60, R10, R60 ;  /* 0x0000003c0a3c7220 */ /* 0x001fc40000400000 */
[C---:B------:R-:W-:Y:S02]  /*3af0*/  FMUL R61, R10.reuse, R61 ;  /* 0x0000003d0a3d7220 */ /* 0x040fe40000400000 */
[C---:B------:R-:W-:Y:S02]  /*3b00*/  FMUL R62, R39.reuse, R62 ;  /* 0x0000003e273e7220 */ /* 0x040fe40000400000 */
[C---:B------:R-:W-:Y:S02]  /*3b10*/  FMUL R63, R39.reuse, R63 ;  /* 0x0000003f273f7220 */ /* 0x040fe40000400000 */
[C---:B------:R-:W-:Y:S02]  /*3b20*/  FMUL R64, R10.reuse, R64 ;  /* 0x000000400a407220 */ /* 0x040fe40000400000 */
[----:B------:R-:W-:Y:S02]  /*3b30*/  FMUL R65, R10, R65 ;  /* 0x000000410a417220 */ /* 0x000fe40000400000 */
[----:B------:R-:W-:-:S02]  /*3b40*/  FMUL R66, R39, R66 ;  /* 0x0000004227427220 */ /* 0x000fc40000400000 */
[C---:B------:R-:W-:Y:S02]  /*3b50*/  FMUL R67, R39.reuse, R67 ;  /* 0x0000004327437220 */ /* 0x040fe40000400000 */
[C---:B------:R-:W-:Y:S02]  /*3b60*/  FMUL R76, R10.reuse, R76 ;  /* 0x0000004c0a4c7220 */ /* 0x040fe40000400000 */
[C---:B------:R-:W-:Y:S02]  /*3b70*/  FMUL R77, R10.reuse, R77 ;  /* 0x0000004d0a4d7220 */ /* 0x040fe40000400000 */
[C---:B------:R-:W-:Y:S02]  /*3b80*/  FMUL R78, R39.reuse, R78 ;  /* 0x0000004e274e7220 */ /* 0x040fe40000400000 */
[----:B------:R-:W-:Y:S02]  /*3b90*/  FMUL R79, R39, R79 ;  /* 0x0000004f274f7220 */ /* 0x000fe40000400000 */
[----:B------:R-:W-:-:S02]  /*3ba0*/  FMUL R72, R10, R72 ;  /* 0x000000480a487220 */ /* 0x000fc40000400000 */
[----:B------:R-:W-:Y:S02]  /*3bb0*/  FMUL R73, R10, R73 ;  /* 0x000000490a497220 */ /* 0x000fe40000400000 */
[C---:B------:R-:W-:Y:S02]  /*3bc0*/  FMUL R74, R39.reuse, R74 ;  /* 0x0000004a274a7220 */ /* 0x040fe40000400000 */
[----:B------:R-:W-:Y:S01]  /*3bd0*/  FMUL R75, R39, R75 ;  /* 0x0000004b274b7220 */ /* 0x000fe20000400000 */
[C---:B-----5:R-:W-:Y:S08]  /*3be0*/  HMMA.16816.F32 R60, R104.reuse, R84, R60 ;  /* 0x00000054683c723c */ /* 0x060ff0000000183c */
[C---:B------:R-:W-:Y:S08]  /*3bf0*/  HMMA.16816.F32 R64, R104.reuse, R92, R64 ;  /* 0x0000005c6840723c */ /* 0x040ff00000001840 */
[C---:B------:R-:W-:Y:S08]  /*3c00*/  HMMA.16816.F32 R76, R104.reuse, R88, R76 ;  /* 0x00000058684c723c */ /* 0x040ff0000000184c */
[----:B------:R-:W-:Y:S01]  /*3c10*/  HMMA.16816.F32 R72, R104, R96, R72 ;  /* 0x000000606848723c */ /* 0x000fe20000001848 */
[----:B------:R-:W-:Y:S01]  /*3c20*/  ISETP.GE.AND P2, PT, R11, c[0x0][0x1d0], PT ;  /* 0x000074000b007a0c */ /* 0x000fe20003f46270 */
[----:B------:R-:W-:-:S02]  /*3c30*/  IMAD.MOV.U32 R85, RZ, RZ, 0x20 ;  /* 0x00000020ff557424 */ /* 0x000fc400078e00ff */
[----:B------:R-:W-:Y:S02]  /*3c40*/  FFMA R12, R40, R12, R235 ;  /* 0x0000000c280c7223 */ /* 0x000fe400000000eb */
[----:B------:R-:W-:Y:S02]  /*3c50*/  FFMA R13, R10, R13, R234 ;  /* 0x0000000d0a0d7223 */ /* 0x000fe400000000ea */
[----:B------:R-:W-:Y:S01]  /*3c60*/  HMMA.16816.F32 R68, R108, R86, R68 ;  /* 0x000000566c44723c */ /* 0x000fe20000001844 */
[----:B------:R-:W-:Y:S01]  /*3c70*/  FFMA R38, R39, R38, R41 ;  /* 0x0000002627267223 */ /* 0x000fe20000000029 */
[----:B------:R-:W-:Y:S01]  /*3c80*/  MOV R41, R112 ;  /* 0x0000007000297202 */ /* 0x000fe20000000f00 */
[C---:B------:R-:W-:Y:S01]  /*3c90*/  IMAD R36, R85.reuse, c[0x0][0x1b4], R36 ;  /* 0x00006d0055247a24 */ /* 0x040fe200078e0224 */
[----:B------:R-:W-:Y:S01]  /*3ca0*/  MOV R39, R114 ;  /* 0x0000007200277202 */ /* 0x000fe20000000f00 */
[----:B------:R-:W-:-:S03]  /*3cb0*/  IMAD R32, R85, c[0x0][0x1a4], R32 ;  /* 0x0000690055207a24 */ /* 0x000fc600078e0220 */
[----:B------:R-:W-:Y:S01]  /*3cc0*/  HMMA.16816.F32 R52, R108, R94, R52 ;  /* 0x0000005e6c34723c */ /* 0x000fe20000001834 */
[----:B------:R-:W-:Y:S02]  /*3cd0*/  IMAD.MOV.U32 R40, RZ, RZ, R113 ;  /* 0x000000ffff287224 */ /* 0x000fe400078e0071 */
[----:B------:R-:W-:-:S05]  /*3ce0*/  IMAD.MOV.U32 R10, RZ, RZ, R115 ;  /* 0x000000ffff0a7224 */ /* 0x000fca00078e0073 */
[C---:B------:R-:W-:Y:S08]  /*3cf0*/  HMMA.16816.F32 R56, R108.reuse, R90, R56 ;  /* 0x0000005a6c38723c */ /* 0x040ff00000001838 */
[----:B------:R-:W-:Y:S08]  /*3d00*/  HMMA.16816.F32 R80, R108, R98, R80 ;  /* 0x000000626c50723c */ /* 0x000ff00000001850 */
[C---:B-1----:R-:W-:Y:S08]  /*3d10*/  HMMA.16816.F32 R60, R100.reuse, R86, R60 ;  /* 0x00000056643c723c */ /* 0x042ff0000000183c */
[C---:B------:R-:W-:Y:S08]  /*3d20*/  HMMA.16816.F32 R64, R100.reuse, R94, R64 ;  /* 0x0000005e6440723c */ /* 0x040ff00000001840 */
[C---:B------:R-:W-:Y:S08]  /*3d30*/  HMMA.16816.F32 R76, R100.reuse, R90, R76 ;  /* 0x0000005a644c723c */ /* 0x040ff0000000184c */
[----:B------:R-:W-:Y:S01]  /*3d40*/  HMMA.16816.F32 R72, R100, R98, R72 ;  /* 0x000000626448723c */ /* 0x000fe20000001848 */
[----:B------:R-:W-:Y:S01]  /*3d50*/  @P2 CALL.REL.NOINC `(.L_x_0) ;  /* 0x0000001000002944 */ /* 0x000fe20003c00000 */
[----:B------:R-:W-:Y:S06]  /*3d60*/  BRA `(.L_x_1) ;  /* 0xffffe21000007947 */ /* 0x000fec000383ffff */
.L_x_0:
[----:B------:R-:W-:Y:S01]  /*3d70*/  MOV R111, c[0x0][0x1c8] ;  /* 0x00007200006f7a02 */ /* 0x000fe20000000f00 */
[----:B------:R-:W-:Y:S01]  /*3d80*/  IMAD.SHL.U32 R6, R0, 0x10, RZ ;  /* 0x0000001000067824 */ /* 0x000fe200078e00ff */
[----:B------:R-:W-:Y:S01]  /*3d90*/  ISETP.GE.U32.AND P0, PT, R4, 0x20, PT ;  /* 0x000000200400780c */ /* 0x000fe20003f06070 */
[----:B------:R-:W-:Y:S01]  /*3da0*/  IMAD.MOV.U32 R155, RZ, RZ, R8 ;  /* 0x000000ffff9b7224 */ /* 0x000fe200078e0008 */
[----:B------:R-:W-:Y:S01]  /*3db0*/  SHF.L.U32 R4, R0, 0x5, RZ ;  /* 0x0000000500047819 */ /* 0x000fe200000006ff */
[----:B------:R-:W-:Y:S01]  /*3dc0*/  IMAD R18, R111, 0x8, R16 ;  /* 0x000000086f127824 */ /* 0x000fe200078e0210 */
[----:B------:R-:W-:Y:S01]  /*3dd0*/  SHF.R.U32.HI R7, RZ, 0x1, R0 ;  /* 0x00000001ff077819 */ /* 0x000fe20000011600 */
[----:B------:R-:W-:Y:S01]  /*3de0*/  FMUL R8, R155, 8388608 ;  /* 0x4b0000009b087820 */ /* 0x000fe20000400000 */
[----:B------:R-:W-:Y:S01]  /*3df0*/  LOP3.LUT R39, R17, 0x60, R4, 0xf8, !PT ;  /* 0x0000006011277812 */ /* 0x000fe200078ef804 */
[----:B------:R-:W-:Y:S01]  /*3e00*/  IMAD.MOV.U32 R149, RZ, RZ, R70 ;  /* 0x000000ffff957224 */ /* 0x000fe200078e0046 */
[----:B------:R-:W-:Y:S01]  /*3e10*/  LEA R19, R111, R18, 0x3 ;  /* 0x000000126f137211 */ /* 0x000fe200078e18ff */
[----:B------:R-:W-:Y:S01]  /*3e20*/  IMAD.MOV.U32 R135, RZ, RZ, R57 ;  /* 0x000000ffff877224 */ /* 0x000fe200078e0039 */
[----:B------:R-:W-:Y:S01]  /*3e30*/  LOP3.LUT R6, R6, 0x70, RZ, 0xc0, !PT ;  /* 0x0000007006067812 */ /* 0x000fe200078ec0ff */
[----:B------:R-:W-:Y:S01]  /*3e40*/  IMAD.MOV.U32 R141, RZ, RZ, R54 ;  /* 0x000000ffff8d7224 */ /* 0x000fe200078e0036 */
[----:B------:R-:W-:Y:S01]  /*3e50*/  LOP3.LUT R7, R7, 0xc, RZ, 0xc0, !PT ;  /* 0x0000000c07077812 */ /* 0x000fe200078ec0ff */
[C---:B------:R-:W-:Y:S01]  /*3e60*/  IMAD R20, R111.reuse, 0x8, R19 ;  /* 0x000000086f147824 */ /* 0x040fe200078e0213 */
[----:B------:R-:W-:Y:S01]  /*3e70*/  LOP3.LUT R11, R14, 0x1f8, RZ, 0xc0, !PT ;  /* 0x000001f80e0b7812 */ /* 0x000fe200078ec0ff */
[----:B------:R-:W-:Y:S01]  /*3e80*/  IMAD.MOV.U32 R145, RZ, RZ, R52 ;  /* 0x000000ffff917224 */ /* 0x000fe200078e0034 */
[----:B------:R-:W-:Y:S01]  /*3e90*/  SHF.R.S32.HI R10, RZ, 0x4, R0 ;  /* 0x00000004ff0a7819 */ /* 0x000fe20000011400 */
[----:B------:R-:W-:Y:S01]  /*3ea0*/  IMAD.IADD R9, R6, 0x1, R7 ;  /* 0x0000000106097824 */ /* 0x000fe200078e0207 */
[C---:B------:R-:W-:Y:S01]  /*3eb0*/  LEA R21, R111.reuse, R20, 0x3 ;  /* 0x000000146f157211 */ /* 0x040fe200078e18ff */
[----:B------:R-:W-:Y:S01]  /*3ec0*/  IMAD.MOV.U32 R131, RZ, RZ, R59 ;  /* 0x000000ffff837224 */ /* 0x000fe200078e003b */
[----:B------:R-:W-:Y:S01]  /*3ed0*/  SGXT R6, R10, 0x1 ;  /* 0x000000010a06781a */ /* 0x000fe20000000200 */
[----:B------:R-:W-:Y:S01]  /*3ee0*/  IMAD.MOV.U32 R129, RZ, RZ, R81 ;  /* 0x000000ffff817224 */ /* 0x000fe200078e0051 */
[----:B------:R-:W-:Y:S01]  /*3ef0*/  LOP3.LUT R4, R0, 0xc, RZ, 0xc0, !PT ;  /* 0x0000000c00047812 */ /* 0x000fe200078ec0ff */
[----:B------:R-:W-:Y:S01]  /*3f00*/  IMAD R22, R111, 0x8, R21 ;  /* 0x000000086f167824 */ /* 0x000fe200078e0215 */
[----:B------:R-:W-:Y:S01]  /*3f10*/  LOP3.LUT R7, R6, 0x1020, RZ, 0xc0, !PT ;  /* 0x0000102006077812 */ /* 0x000fe200078ec0ff */
[----:B------:R-:W-:Y:S01]  /*3f20*/  IMAD R0, R2, c[0x0][0x1c0], RZ ;  /* 0x0000700002007a24 */ /* 0x000fe200078e02ff */
[C---:B------:R-:W-:Y:S01]  /*3f30*/  LEA R28, R4.reuse, R11, 0xa ;  /* 0x0000000b041c7211 */ /* 0x040fe200078e50ff */
[----:B------:R-:W-:Y:S01]  /*3f40*/  IMAD R6, R3, c[0x0][0x1c4], RZ ;  /* 0x0000710003067a24 */ /* 0x000fe200078e02ff */
[C---:B------:R-:W-:Y:S01]  /*3f50*/  LEA R17, R111.reuse, R22, 0x3 ;  /* 0x000000166f117211 */ /* 0x040fe200078e18ff */
[----:B------:R-:W-:Y:S01]  /*3f60*/  IMAD.MOV.U32 R127, RZ, RZ, R83 ;  /* 0x000000ffff7f7224 */ /* 0x000fe200078e0053 */
[----:B------:R-:W-:Y:S01]  /*3f70*/  LEA R10, R4, R7, 0x1 ;  /* 0x00000007040a7211 */ /* 0x000fe200078e08ff */
[----:B------:R-:W-:Y:S01]  /*3f80*/  IMAD.SHL.U32 R4, R0, 0x2, RZ ;  /* 0x0000000200047824 */ /* 0x000fe200078e00ff */
[----:B------:R-:W-:Y:S01]  /*3f90*/  LEA R23, R111, R17, 0x3 ;  /* 0x000000116f177211 */ /* 0x000fe200078e18ff */
[----:B------:R-:W-:Y:S01]  /*3fa0*/  IMAD.SHL.U32 R7, R6, 0x2, RZ ;  /* 0x0000000206077824 */ /* 0x000fe200078e00ff */
[----:B------:R-:W-:Y:S01]  /*3fb0*/  SHF.R.U32.HI R11, RZ, 0x1, R5 ;  /* 0x00000001ff0b7819 */ /* 0x000fe20000011605 */
[----:B------:R-:W-:Y:S01]  /*3fc0*/  IMAD.HI R5, R0, 0x2, RZ ;  /* 0x0000000200057827 */ /* 0x000fe200078e02ff */
[----:B------:R-:W-:Y:S01]  /*3fd0*/  LOP3.LUT R39, R10, R39, RZ, 0x3c, !PT ;  /* 0x000000270a277212 */ /* 0x000fe200078e3cff */
[----:B------:R-:W-:Y:S01]  /*3fe0*/  BAR.SYNC.DEFER_BLOCKING 0x0 ;  /* 0x0000000000007b1d */ /* 0x000fe20000010000 */
[----:B------:R-:W-:Y:S01]  /*3ff0*/  IADD3 R31, P1, P2, R7, c[0x0][0x178], R4 ;  /* 0x00005e00071f7a10 */ /* 0x000fe20007a3e004 */
[----:B------:R-:W-:Y:S01]  /*4000*/  IMAD R14, R111, 0x8, R23 ;  /* 0x000000086f0e7824 */ /* 0x000fe200078e0217 */
[----:B------:R-:W-:Y:S01]  /*4010*/  LOP3.LUT R0, R28, R11, RZ, 0x3c, !PT ;  /* 0x0000000b1c007212 */ /* 0x000fe200078e3cff */
[----:B------:R-:W-:Y:S01]  /*4020*/  IMAD.HI R6, R6, 0x2, RZ ;  /* 0x0000000206067827 */ /* 0x000fe200078e02ff */
[----:B------:R-:W-:-:S02]  /*4030*/  LEA R4, P3, R19, R31, 0x1 ;  /* 0x0000001f13047211 */ /* 0x000fc400078608ff */
[----:B------:R-:W-:Y:S01]  /*4040*/  MOV R70, R13 ;  /* 0x0000000d00467202 */ /* 0x000fe20000000f00 */
[C---:B------:R-:W-:Y:S01]  /*4050*/  IMAD R24, R111.reuse, 0x8, R14 ;  /* 0x000000086f187824 */ /* 0x040fe200078e020e */
[----:B------:R-:W-:Y:S01]  /*4060*/  IADD3.X R109, R6, c[0x0][0x17c], R5, P1, P2 ;  /* 0x00005f00066d7a10 */ /* 0x000fe20000fe4405 */
[----:B------:R-:W-:Y:S01]  /*4070*/  IMAD.MOV.U32 R121, RZ, RZ, R62 ;  /* 0x000000ffff797224 */ /* 0x000fe200078e003e */
[----:B------:R-:W-:Y:S01]  /*4080*/  LEA R10, P1, R16, R31, 0x1 ;  /* 0x0000001f100a7211 */ /* 0x000fe200078208ff */
[----:B------:R-:W-:Y:S01]  /*4090*/  FMUL R13, R70, 8388608 ;  /* 0x4b000000460d7820 */ /* 0x000fe20000400000 */
[C---:B------:R-:W-:Y:S01]  /*40a0*/  LEA R25, R111.reuse, R24, 0x3 ;  /* 0x000000186f197211 */ /* 0x040fe200078e18ff */
[----:B------:R-:W-:Y:S01]  /*40b0*/  IMAD.MOV.U32 R83, RZ, RZ, R66 ;  /* 0x000000ffff537224 */ /* 0x000fe200078e0042 */
[----:B------:R-:W-:Y:S01]  /*40c0*/  LEA.HI.X.SX32 R11, R16, R109, 0x1, P1 ;  /* 0x0000006d100b7211 */ /* 0x000fe200008f0eff */
[----:B------:R-:W-:Y:S01]  /*40d0*/  IMAD.MOV.U32 R153, RZ, RZ, R68 ;  /* 0x000000ffff997224 */ /* 0x000fe200078e0044 */
[----:B------:R-:W-:Y:S01]  /*40e0*/  LEA R26, R111, R25, 0x3 ;  /* 0x000000196f1a7211 */ /* 0x000fe200078e18ff */
[----:B------:R-:W-:Y:S01]  /*40f0*/  IMAD.MOV.U32 R125, RZ, RZ, R60 ;  /* 0x000000ffff7d7224 */ /* 0x000fe200078e003c */
[C---:B------:R-:W-:Y:S01]  /*4100*/  LEA R6, P2, R18.reuse, R31, 0x1 ;  /* 0x0000001f12067211 */ /* 0x040fe200078408ff */
[----:B------:R-:W-:Y:S01]  /*4110*/  IMAD.MOV.U32 R117, RZ, RZ, R64 ;  /* 0x000000ffff757224 */ /* 0x000fe200078e0040 */
[-C--:B------:R-:W-:Y:S01]  /*4120*/  LEA.HI.X.SX32 R5, R19, R109.reuse, 0x1, P3 ;  /* 0x0000006d13057211 */ /* 0x080fe200018f0eff */
[----:B------:R-:W-:Y:S01]  /*4130*/  IMAD R27, R111, 0x8, R26 ;  /* 0x000000086f1b7824 */ /* 0x000fe200078e021a */
[----:B------:R-:W-:-:S02]  /*4140*/  LEA.HI.X.SX32 R7, R18, R109, 0x1, P2 ;  /* 0x0000006d12077211 */ /* 0x000fc400010f0eff */
[----:B------:R-:W-:Y:S02]  /*4150*/  LEA R100, P3, R17, R31, 0x1 ;  /* 0x0000001f11647211 */ /* 0x000fe400078608ff */
[----:B------:R-:W-:Y:S02]  /*4160*/  LEA R28, R111, R27, 0x3 ;  /* 0x0000001b6f1c7211 */ /* 0x000fe400078e18ff */
[----:B------:R-:W-:Y:S02]  /*4170*/  LEA.HI.X.SX32 R101, R17, R109, 0x1, P3 ;  /* 0x0000006d11657211 */ /* 0x000fe400018f0eff */
[-C--:B------:R-:W-:Y:S01]  /*4180*/  LEA R106, P1, R20, R31.reuse, 0x1 ;  /* 0x0000001f146a7211 */ /* 0x080fe200078208ff */
[----:B------:R-:W-:Y:S01]  /*4190*/  IMAD R16, R111, 0x8, R28 ;  /* 0x000000086f107824 */ /* 0x000fe200078e021c */
[----:B------:R-:W-:Y:S02]  /*41a0*/  LEA R102, P2, R22, R31, 0x1 ;  /* 0x0000001f16667211 */ /* 0x000fe400078408ff */
[----:B------:R-:W-:-:S02]  /*41b0*/  LEA.HI.X.SX32 R107, R20, R109, 0x1, P1 ;  /* 0x0000006d146b7211 */ /* 0x000fc400008f0eff */
[C---:B------:R-:W-:Y:S02]  /*41c0*/  LEA R18, R111.reuse, R16, 0x3 ;  /* 0x000000106f127211 */ /* 0x040fe400078e18ff */
[----:B------:R-:W-:Y:S02]  /*41d0*/  LEA.HI.X.SX32 R103, R22, R109, 0x1, P2 ;  /* 0x0000006d16677211 */ /* 0x000fe400010f0eff */
[CC--:B------:R-:W-:Y:S01]  /*41e0*/  LEA R96, P2, R14.reuse, R31.reuse, 0x1 ;  /* 0x0000001f0e607211 */ /* 0x0c0fe200078408ff */
[----:B------:R-:W-:Y:S01]  /*41f0*/  IMAD R19, R111, 0x8, R18 ;  /* 0x000000086f137824 */ /* 0x000fe200078e0212 */
[----:B------:R-:W-:Y:S02]  /*4200*/  LEA R104, P1, R21, R31, 0x1 ;  /* 0x0000001f15687211 */ /* 0x000fe400078208ff */
[----:B------:R-:W-:Y:S02]  /*4210*/  LEA.HI.X.SX32 R97, R14, R109, 0x1, P2 ;  /* 0x0000006d0e617211 */ /* 0x000fe400010f0eff */
[----:B------:R-:W-:-:S02]  /*4220*/  LEA R17, R111, R19, 0x3 ;  /* 0x000000136f117211 */ /* 0x000fc400078e18ff */
[----:B------:R-:W-:Y:S02]  /*4230*/  LEA.HI.X.SX32 R105, R21, R109, 0x1, P1 ;  /* 0x0000006d15697211 */ /* 0x000fe400008f0eff */
[-C--:B------:R-:W-:Y:S01]  /*4240*/  LEA R98, P1, R23, R31.reuse, 0x1 ;  /* 0x0000001f17627211 */ /* 0x080fe200078208ff */
[----:B------:R-:W-:Y:S01]  /*4250*/  IMAD R20, R111, 0x8, R17 ;  /* 0x000000086f147824 */ /* 0x000fe200078e0211 */
[C---:B------:R-:W-:Y:S02]  /*4260*/  LEA R90, P2, R26.reuse, R31, 0x1 ;  /* 0x0000001f1a5a7211 */ /* 0x040fe400078408ff */
[-C--:B------:R-:W-:Y:S02]  /*4270*/  LEA.HI.X.SX32 R99, R23, R109.reuse, 0x1, P1 ;  /* 0x0000006d17637211 */ /* 0x080fe400008f0eff */
[----:B------:R-:W-:Y:S02]  /*4280*/  LEA R14, R111, R20, 0x3 ;  /* 0x000000146f0e7211 */ /* 0x000fe400078e18ff */
[----:B------:R-:W-:-:S02]  /*4290*/  LEA.HI.X.SX32 R91, R26, R109, 0x1, P2 ;  /* 0x0000006d1a5b7211 */ /* 0x000fc400010f0eff */
[-C--:B------:R-:W-:Y:S01]  /*42a0*/  LEA R94, P3, R24, R31.reuse, 0x1 ;  /* 0x0000001f185e7211 */ /* 0x080fe200078608ff */
[C---:B------:R-:W-:Y:S01]  /*42b0*/  IMAD R21, R111.reuse, 0x8, R14 ;  /* 0x000000086f157824 */ /* 0x040fe200078e020e */
[----:B------:R-:W-:Y:S02]  /*42c0*/  LEA R86, P2, R16, R31, 0x1 ;  /* 0x0000001f10567211 */ /* 0x000fe400078408ff */
[----:B------:R-:W-:Y:S02]  /*42d0*/  LEA.HI.X.SX32 R95, R24, R109, 0x1, P3 ;  /* 0x0000006d185f7211 */ /* 0x000fe400018f0eff */
[----:B------:R-:W-:Y:S02]  /*42e0*/  LEA R22, R111, R21, 0x3 ;  /* 0x000000156f167211 */ /* 0x000fe400078e18ff */
[----:B------:R-:W-:Y:S02]  /*42f0*/  LEA.HI.X.SX32 R87, R16, R109, 0x1, P2 ;  /* 0x0000006d10577211 */ /* 0x000fe400010f0eff */
[-C--:B------:R-:W-:Y:S01]  /*4300*/  LEA R92, P1, R25, R31.reuse, 0x1 ;  /* 0x0000001f195c7211 */ /* 0x080fe200078208ff */
[----:B------:R-:W-:Y:S01]  /*4310*/  IMAD R23, R111, 0x8, R22 ;  /* 0x000000086f177824 */ /* 0x000fe200078e0216 */
[----:B------:R-:W-:-:S02]  /*4320*/  LEA R88, P3, R27, R31, 0x1 ;  /* 0x0000001f1b587211 */ /* 0x000fc400078608ff */
[----:B------:R-:W-:Y:S02]  /*4330*/  LEA.HI.X.SX32 R93, R25, R109, 0x1, P1 ;  /* 0x0000006d195d7211 */ /* 0x000fe400008f0eff */
[----:B------:R-:W-:Y:S02]  /*4340*/  LEA R16, R111, R23, 0x3 ;  /* 0x000000176f107211 */ /* 0x000fe400078e18ff */
[----:B------:R-:W-:Y:S02]  /*4350*/  LEA.HI.X.SX32 R89, R27, R109, 0x1, P3 ;  /* 0x0000006d1b597211 */ /* 0x000fe400018f0eff */
[-C--:B------:R-:W-:Y:S01]  /*4360*/  LEA R50, P1, R28, R31.reuse, 0x1 ;  /* 0x0000001f1c327211 */ /* 0x080fe200078208ff */
[----:B------:R-:W-:Y:S01]  /*4370*/  IMAD R24, R111, 0x8, R16 ;  /* 0x000000086f187824 */ /* 0x000fe200078e0210 */
[-C--:B------:R-:W-:Y:S02]  /*4380*/  LEA R84, P3, R18, R31.reuse, 0x1 ;  /* 0x0000001f12547211 */ /* 0x080fe400078608ff */
[----:B------:R-:W-:-:S02]  /*4390*/  LEA R42, P2, R17, R31, 0x1 ;  /* 0x0000001f112a7211 */ /* 0x000fc400078408ff */
[-C--:B------:R-:W-:Y:S02]  /*43a0*/  LEA.HI.X.SX32 R51, R28, R109.reuse, 0x1, P1 ;  /* 0x0000006d1c337211 */ /* 0x080fe400008f0eff */
[-C--:B------:R-:W-:Y:S02]  /*43b0*/  LEA.HI.X.SX32 R85, R18, R109.reuse, 0x1, P3 ;  /* 0x0000006d12557211 */ /* 0x080fe400018f0eff */
[----:B------:R-:W-:Y:S02]  /*43c0*/  LEA.HI.X.SX32 R43, R17, R109, 0x1, P2 ;  /* 0x0000006d112b7211 */ /* 0x000fe400010f0eff */
[-C--:B------:R-:W-:Y:S02]  /*43d0*/  LEA R46, P1, R19, R31.reuse, 0x1 ;  /* 0x0000001f132e7211 */ /* 0x080fe400078208ff */
[----:B------:R-:W-:Y:S02]  /*43e0*/  LEA R36, P3, R20, R31, 0x1 ;  /* 0x0000001f14247211 */ /* 0x000fe400078608ff */
[----:B------:R-:W-:-:S02]  /*43f0*/  LEA R17, R111, R24, 0x3 ;  /* 0x000000186f117211 */ /* 0x000fc400078e18ff */
[-C--:B------:R-:W-:Y:S02]  /*4400*/  LEA.HI.X.SX32 R47, R19, R109.reuse, 0x1, P1 ;  /* 0x0000006d132f7211 */ /* 0x080fe400008f0eff */
[----:B------:R-:W-:Y:S01]  /*4410*/  LEA.HI.X.SX32 R37, R20, R109, 0x1, P3 ;  /* 0x0000006d14257211 */ /* 0x000fe200018f0eff */
[----:B------:R-:W-:Y:S01]  /*4420*/  IMAD R20, R111, 0x8, R17 ;  /* 0x000000086f147824 */ /* 0x000fe200078e0211 */
[CC--:B------:R-:W-:Y:S02]  /*4430*/  LEA R32, P1, R14.reuse, R31.reuse, 0x1 ;  /* 0x0000001f0e207211 */ /* 0x0c0fe400078208ff */
[----:B------:R-:W-:Y:S02]  /*4440*/  LEA R28, P2, R21, R31, 0x1 ;  /* 0x0000001f151c7211 */ /* 0x000fe400078408ff */
[----:B------:R-:W-:Y:S02]  /*4450*/  LEA.HI.X.SX32 R33, R14, R109, 0x1, P1 ;  /* 0x0000006d0e217211 */ /* 0x000fe400008f0eff */
[----:B------:R-:W-:-:S02]  /*4460*/  LEA R14, R111, R20, 0x3 ;  /* 0x000000146f0e7211 */ /* 0x000fc400078e18ff */
[----:B------:R-:W-:Y:S02]  /*4470*/  LEA.HI.X.SX32 R29, R21, R109, 0x1, P2 ;  /* 0x0000006d151d7211 */ /* 0x000fe400010f0eff */
[-C--:B------:R-:W-:Y:S01]  /*4480*/  LEA R26, P3, R22, R31.reuse, 0x1 ;  /* 0x0000001f161a7211 */ /* 0x080fe200078608ff */
[C---:B------:R-:W-:Y:S01]  /*4490*/  IMAD R21, R111.reuse, 0x8, R14 ;  /* 0x000000086f157824 */ /* 0x040fe200078e020e */
[----:B------:R-:W-:Y:S02]  /*44a0*/  LEA R18, P2, R16, R31, 0x1 ;  /* 0x0000001f10127211 */ /* 0x000fe400078408ff */
[----:B------:R-:W-:Y:S02]  /*44b0*/  LEA.HI.X.SX32 R27, R22, R109, 0x1, P3 ;  /* 0x0000006d161b7211 */ /* 0x000fe400018f0eff */
[----:B------:R-:W-:Y:S02]  /*44c0*/  LEA R48, P3, R24, R31, 0x1 ;  /* 0x0000001f18307211 */ /* 0x000fe400078608ff */
[----:B------:R-:W-:-:S02]  /*44d0*/  LEA R25, R111, R21, 0x3 ;  /* 0x000000156f197211 */ /* 0x000fc400078e18ff */
[----:B------:R-:W-:Y:S02]  /*44e0*/  LEA R22, P1, R23, R31, 0x1 ;  /* 0x0000001f17167211 */ /* 0x000fe400078208ff */
[----:B------:R-:W-:Y:S01]  /*44f0*/  LEA.HI.X.SX32 R49, R24, R109, 0x1, P3 ;  /* 0x0000006d18317211 */ /* 0x000fe200018f0eff */
[----:B------:R-:W-:Y:S01]  /*4500*/  IMAD R108, R111, 0x8, R25 ;  /* 0x000000086f6c7824 */ /* 0x000fe200078e0219 */
[----:B------:R-:W-:Y:S02]  /*4510*/  LEA R34, P3, R14, R31, 0x1 ;  /* 0x0000001f0e227211 */ /* 0x000fe400078608ff */
[-C--:B------:R-:W-:Y:S02]  /*4520*/  LEA.HI.X.SX32 R23, R23, R109.reuse, 0x1, P1 ;  /* 0x0000006d17177211 */ /* 0x080fe400008f0eff */
[----:B------:R-:W-:Y:S02]  /*4530*/  LEA.HI.X.SX32 R19, R16, R109, 0x1, P2 ;  /* 0x0000006d10137211 */ /* 0x000fe400010f0eff */
[----:B------:R-:W-:-:S02]  /*4540*/  LEA R44, P1, R17, R31, 0x1 ;  /* 0x0000001f112c7211 */ /* 0x000fc400078208ff */
[----:B------:R-:W-:Y:S02]  /*4550*/  LEA R40, P2, R20, R31, 0x1 ;  /* 0x0000001f14287211 */ /* 0x000fe400078408ff */
[-C--:B------:R-:W-:Y:S02]  /*4560*/  LEA.HI.X.SX32 R35, R14, R109.reuse, 0x1, P3 ;  /* 0x0000006d0e237211 */ /* 0x080fe400018f0eff */
[----:B------:R-:W-:Y:S02]  /*4570*/  LEA R14, R111, R108, 0x3 ;  /* 0x0000006c6f0e7211 */ /* 0x000fe400078e18ff */
[-C--:B------:R-:W-:Y:S02]  /*4580*/  LEA.HI.X.SX32 R45, R17, R109.reuse, 0x1, P1 ;  /* 0x0000006d112d7211 */ /* 0x080fe400008f0eff */
[----:B------:R-:W-:Y:S02]  /*4590*/  LEA.HI.X.SX32 R41, R20, R109, 0x1, P2 ;  /* 0x0000006d14297211 */ /* 0x000fe400010f0eff */
[----:B------:R-:W-:-:S02]  /*45a0*/  LEA R30, P1, R21, R31, 0x1 ;  /* 0x0000001f151e7211 */ /* 0x000fc400078208ff */
[-C--:B------:R-:W-:Y:S02]  /*45b0*/  LEA R24, P2, R25, R31.reuse, 0x1 ;  /* 0x0000001f19187211 */ /* 0x080fe400078408ff */
[-C--:B------:R-:W-:Y:S02]  /*45c0*/  LEA R16, P3, R108, R31.reuse, 0x1 ;  /* 0x0000001f6c107211 */ /* 0x080fe400078608ff */
[----:B------:R-:W-:Y:S02]  /*45d0*/  LEA R20, P4, R14, R31, 0x1 ;  /* 0x0000001f0e147211 */ /* 0x000fe400078808ff */
[-C--:B------:R-:W-:Y:S02]  /*45e0*/  LEA.HI.X.SX32 R31, R21, R109.reuse, 0x1, P1 ;  /* 0x0000006d151f7211 */ /* 0x080fe400008f0eff */
[-C--:B------:R-:W-:Y:S02]  /*45f0*/  LEA.HI.X.SX32 R25, R25, R109.reuse, 0x1, P2 ;  /* 0x0000006d19197211 */ /* 0x080fe400010f0eff */
[----:B------:R-:W-:-:S02]  /*4600*/  LEA.HI.X.SX32 R17, R108, R109, 0x1, P3 ;  /* 0x0000006d6c117211 */ /* 0x000fc400018f0eff */
[----:B------:R-:W-:Y:S02]  /*4610*/  LEA.HI.X.SX32 R21, R14, R109, 0x1, P4 ;  /* 0x0000006d0e157211 */ /* 0x000fe400020f0eff */
[----:B------:R-:W-:Y:S02]  /*4620*/  MOV R109, R12 ;  /* 0x0000000c006d7202 */ /* 0x000fe40000000f00 */
[----:B------:R-:W-:Y:S02]  /*4630*/  FSETP.GEU.AND P2, PT, R155, 1.175494350822287508e-38, PT ;  /* 0x008000009b00780b */ /* 0x000fe40003f4e000 */
[C---:B------:R-:W-:Y:S01]  /*4640*/  FSETP.GEU.AND P3, PT, R109.reuse, 1.175494350822287508e-38, PT ;  /* 0x008000006d00780b */ /* 0x040fe20003f6e000 */
[----:B------:R-:W-:Y:S01]  /*4650*/  FMUL R12, R109, 8388608 ;  /* 0x4b0000006d0c7820 */ /* 0x000fe20000400000 */
[----:B------:R-:W-:Y:S02]  /*4660*/  FSEL R8, R8, R155, !P2 ;  /* 0x0000009b08087208 */ /* 0x000fe40005000000 */
[----:B------:R-:W-:-:S02]  /*4670*/  MOV R139, R55 ;  /* 0x00000037008b7202 */ /* 0x000fc40000000f00 */
[----:B------:R-:W-:Y:S02]  /*4680*/  IADD3 R14, R8, -0x3f3504f3, RZ ;  /* 0xc0cafb0d080e7810 */ /* 0x000fe40007ffe0ff */
[----:B------:R-:W-:Y:S02]  /*4690*/  FSEL R12, R12, R109, !P3 ;  /* 0x0000006d0c0c7208 */ /* 0x000fe40005800000 */
[----:B------:R-:W-:Y:S02]  /*46a0*/  MOV R151, R69 ;  /* 0x0000004500977202 */ /* 0x000fe40000000f00 */
[----:B------:R-:W-:Y:S02]  /*46b0*/  LOP3.LUT R55, R14, 0xff800000, RZ, 0xc0, !PT ;  /* 0xff8000000e377812 */ /* 0x000fe400078ec0ff */
[----:B------:R-:W-:Y:S02]  /*46c0*/  IADD3 R14, R12, -0x3f3504f3, RZ ;  /* 0xc0cafb0d0c0e7810 */ /* 0x000fe40007ffe0ff */
[----:B------:R-:W-:-:S02]  /*46d0*/  MOV R69, R38 ;  /* 0x0000002600457202 */ /* 0x000fc40000000f00 */
[----:B------:R-:W-:Y:S02]  /*46e0*/  FSETP.GEU.AND P4, PT, R70, 1.175494350822287508e-38, PT ;  /* 0x008000004600780b */ /* 0x000fe40003f8e000 */
[----:B------:R-:W-:Y:S01]  /*46f0*/  LOP3.LUT R57, R14, 0xff800000, RZ, 0xc0, !PT ;  /* 0xff8000000e397812 */ /* 0x000fe200078ec0ff */
[----:B------:R-:W-:Y:S01]  /*4700*/  FMUL R14, R69, 8388608 ;  /* 0x4b000000450e7820 */ /* 0x000fe20000400000 */
[----:B------:R-:W-:Y:S02]  /*4710*/  FSEL R13, R13, R70, !P4 ;  /* 0x000000460d0d7208 */ /* 0x000fe40006000000 */
[----:B------:R-:W-:Y:S01]  /*4720*/  FSETP.GEU.AND P5, PT, R69, 1.175494350822287508e-38, PT ;  /* 0x008000004500780b */ /* 0x000fe20003fae000 */
[----:B------:R-:W-:Y:S01]  /*4730*/  I2F R59, R57 ;  /* 0x00000039003b7306 */ /* 0x000fe20000201400 */
[----:B------:R-:W-:Y:S02]  /*4740*/  IADD3 R38, R13, -0x3f3504f3, RZ ;  /* 0xc0cafb0d0d267810 */ /* 0x000fe40007ffe0ff */
[----:B------:R-:W-:-:S02]  /*4750*/  FSEL R14, R14, R69, !P5 ;  /* 0x000000450e0e7208 */ /* 0x000fc40006800000 */
[----:B------:R-:W-:Y:S02]  /*4760*/  MOV R137, R56 ;  /* 0x0000003800897202 */ /* 0x000fe40000000f00 */
[----:B------:R-:W-:Y:S02]  /*4770*/  LOP3.LUT R56, R38, 0xff800000, RZ, 0xc0, !PT ;  /* 0xff80000026387812 */ /* 0x000fe400078ec0ff */
[----:B------:R-:W-:Y:S02]  /*4780*/  IADD3 R38, R14, -0x3f3504f3, RZ ;  /* 0xc0cafb0d0e267810 */ /* 0x000fe40007ffe0ff */
[----:B------:R-:W-:Y:S02]  /*4790*/  FSETP.GT.AND P1, PT, |R69|, 8.50705917302346158658e+37, PT ;  /* 0x7e8000004500780b */ /* 0x000fe40003f24200 */
[----:B------:R-:W-:Y:S02]  /*47a0*/  MOV R119, R63 ;  /* 0x0000003f00777202 */ /* 0x000fe40000000f00 */
[----:B------:R-:W-:-:S02]  /*47b0*/  MOV R143, R53 ;  /* 0x00000035008f7202 */ /* 0x000fc40000000f00 */
[----:B------:R-:W-:Y:S01]  /*47c0*/  LOP3.LUT R63, R38, 0xff800000, RZ, 0xc0, !PT ;  /* 0xff800000263f7812 */ /* 0x000fe200078ec0ff */
[----:B------:R-:W0:Y:S01]  /*47d0*/  I2F R53, R55 ;  /* 0x0000003700357306 */ /* 0x000e220000201400 */
[----:B------:R-:W-:Y:S02]  /*47e0*/  MOV R123, R61 ;  /* 0x0000003d007b7202 */ /* 0x000fe40000000f00 */
[----:B------:R-:W-:Y:S02]  /*47f0*/  FSEL R38, RZ, -23, P2 ;  /* 0xc1b80000ff267808 */ /* 0x000fe40001000000 */
[C---:B------:R-:W-:Y:S01]  /*4800*/  FSETP.GEU.AND P2, PT, |R69|.reuse, 1.175494350822287508e-38, PT ;  /* 0x008000004500780b */ /* 0x040fe20003f4e200 */
[----:B------:R-:W-:Y:S01]  /*4810*/  @P1 FMUL R69, R69, 0.25 ;  /* 0x3e80000045451820 */ /* 0x000fe20000400000 */
[----:B------:R-:W-:Y:S01]  /*4820*/  FSEL R54, RZ, -23, P4 ;  /* 0xc1b80000ff367808 */ /* 0x000fe20002000000 */
[----:B------:R-:W1:Y:S01]  /*4830*/  I2F R61, R56 ;  /* 0x00000038003d7306 */ /* 0x000e620000201400 */
[----:B------:R-:W-:Y:S01]  /*4840*/  FSEL R52, RZ, -23, P3 ;  /* 0xc1b80000ff347808 */ /* 0x000fe20001800000 */
[----:B------:R-:W-:Y:S01]  /*4850*/  @P1 FMUL R75, R75, 0.25 ;  /* 0x3e8000004b4b1820 */ /* 0x000fe20000400000 */
[----:B------:R-:W-:Y:S01]  /*4860*/  FSETP.GT.AND P3, PT, |R70|, 8.50705917302346158658e+37, PT ;  /* 0x7e8000004600780b */ /* 0x000fe20003f64200 */
[----:B------:R-:W-:Y:S01]  /*4870*/  @P1 FMUL R74, R74, 0.25 ;  /* 0x3e8000004a4a1820 */ /* 0x000fe20000400000 */
[----:B------:R-:W-:Y:S01]  /*4880*/  MOV R111, R65 ;  /* 0x00000041006f7202 */ /* 0x000fe20000000f00 */
[----:B------:R-:W-:Y:S01]  /*4890*/  @P1 FMUL R79, R79, 0.25 ;  /* 0x3e8000004f4f1820 */ /* 0x000fe20000400000 */
[----:B------:R-:W-:Y:S01]  /*48a0*/  FSETP.GEU.AND P4, PT, |R70|, 1.175494350822287508e-38, PT ;  /* 0x008000004600780b */ /* 0x000fe20003f8e200 */
[----:B0-----:R-:W-:Y:S01]  /*48b0*/  FFMA.FTZ R38, R53, 1.1920928955078125e-07, R38 ;  /* 0x3400000035267823 */ /* 0x001fe20000010026 */
[----:B------:R0:W2:Y:S01]  /*48c0*/  I2F R65, R63 ;  /* 0x0000003f00417306 */ /* 0x0000a20000201400 */
[----:B------:R-:W-:Y:S01]  /*48d0*/  @!P2 FMUL R69, R69, 16777216 ;  /* 0x4b8000004545a820 */ /* 0x000fe20000400000 */
[----:B------:R-:W-:Y:S01]  /*48e0*/  MOV R81, R67 ;  /* 0x0000004300517202 */ /* 0x000fe20000000f00 */
[----:B------:R-:W-:Y:S01]  /*48f0*/  @P1 FMUL R78, R78, 0.25 ;  /* 0x3e8000004e4e1820 */ /* 0x000fe20000400000 */
[----:B------:R-:W-:Y:S01]  /*4900*/  MOV R133, R58 ;  /* 0x0000003a00857202 */ /* 0x000fe20000000f00 */
[----:B------:R-:W-:Y:S01]  /*4910*/  @P1 FMUL R83, R83, 0.25 ;  /* 0x3e80000053531820 */ /* 0x000fe20000400000 */
[----:B------:R-:W-:Y:S01]  /*4920*/  FSEL R58, RZ, -23, P5 ;  /* 0xc1b80000ff3a7808 */ /* 0x000fe20002800000 */
[----:B-1----:R-:W-:Y:S01]  /*4930*/  FFMA.FTZ R53, R61, 1.1920928955078125e-07, R54 ;  /* 0x340000003d357823 */ /* 0x002fe20000010036 */
[----:B------:R-:W-:Y:S01]  /*4940*/  MOV R147, R71 ;  /* 0x0000004700937202 */ /* 0x000fe20000000f00 */
[----:B------:R-:W1:Y:S01]  /*4950*/  MUFU.RCP R54, R69 ;  /* 0x0000004500367308 */ /* 0x000e620000001000 */
[----:B------:R-:W-:Y:S01]  /*4960*/  @P1 FMUL R81, R81, 0.25 ;  /* 0x3e80000051511820 */ /* 0x000fe20000400000 */
[----:B------:R-:W-:Y:S01]  /*4970*/  FSETP.GEU.AND P5, PT, |R109|, 1.175494350822287508e-38, PT ;  /* 0x008000006d00780b */ /* 0x000fe20003fae200 */
[----:B------:R-:W-:Y:S01]  /*4980*/  @P1 FMUL R119, R119, 0.25 ;  /* 0x3e80000077771820 */ /* 0x000fe20000400000 */
[----:B------:R-:W-:Y:S01]  /*4990*/  MOV R118, 0x3dc6b27f ;  /* 0x3dc6b27f00767802 */ /* 0x000fe20000000f00 */
[----:B------:R-:W-:Y:S01]  /*49a0*/  @P1 FMUL R121, R121, 0.25 ;  /* 0x3e80000079791820 */ /* 0x000fe20000400000 */
[----:B------:R-:W-:Y:S01]  /*49b0*/  FSETP.GT.AND P1, PT, |R109|, 8.50705917302346158658e+37, PT ;  /* 0x7e8000006d00780b */ /* 0x000fe20003f24200 */
[----:B------:R-:W-:Y:S01]  /*49c0*/  @P3 FMUL R70, R70, 0.25 ;  /* 0x3e80000046463820 */ /* 0x000fe20000400000 */
[----:B------:R-:W-:Y:S01]  /*49d0*/  IADD3 R57, R12, -R57, RZ ;  /* 0x800000390c397210 */ /* 0x000fe20007ffe0ff */
[----:B------:R-:W-:Y:S01]  /*49e0*/  @!P2 FMUL R75, R75, 16777216 ;  /* 0x4b8000004b4ba820 */ /* 0x000fe20000400000 */
[----:B0-----:R-:W-:Y:S01]  /*49f0*/  IADD3 R63, R14, -R63, RZ ;  /* 0x8000003f0e3f7210 */ /* 0x001fe20007ffe0ff */
[----:B------:R-:W-:Y:S01]  /*4a00*/  @!P2 FMUL R74, R74, 16777216 ;  /* 0x4b8000004a4aa820 */ /* 0x000fe20000400000 */
[----:B------:R-:W-:Y:S01]  /*4a10*/  LOP3.LUT R15, R15, 0x70, RZ, 0xc0, !PT ;  /* 0x000000700f0f7812 */ /* 0x000fe200078ec0ff */
[----:B------:R-:W-:-:S02]  /*4a20*/  @!P2 FMUL R79, R79, 16777216 ;  /* 0x4b8000004f4fa820 */ /* 0x000fc40000400000 */
[----:B------:R-:W-:Y:S02]  /*4a30*/  @!P2 FMUL R78, R78, 16777216 ;  /* 0x4b8000004e4ea820 */ /* 0x000fe40000400000 */
[----:B------:R-:W-:Y:S02]  /*4a40*/  @!P2 FMUL R81, R81, 16777216 ;  /* 0x4b8000005151a820 */ /* 0x000fe40000400000 */
[----:B------:R-:W-:Y:S02]  /*4a50*/  @!P2 FMUL R83, R83, 16777216 ;  /* 0x4b8000005353a820 */ /* 0x000fe40000400000 */
[----:B------:R-:W-:Y:S02]  /*4a60*/  @!P2 FMUL R119, R119, 16777216 ;  /* 0x4b8000007777a820 */ /* 0x000fe40000400000 */
[----:B------:R-:W-:Y:S01]  /*4a70*/  @!P2 FMUL R121, R121, 16777216 ;  /* 0x4b8000007979a820 */ /* 0x000fe20000400000 */
[----:B------:R-:W-:Y:S01]  /*4a80*/  FSETP.GT.AND P2, PT, |R155|, 8.50705917302346158658e+37, PT ;  /* 0x7e8000009b00780b */ /* 0x000fe20003f44200 */
[----:B------:R-:W-:-:S02]  /*4a90*/  @!P4 FMUL R70, R70, 16777216 ;  /* 0x4b8000004646c820 */ /* 0x000fc40000400000 */
[----:B--2---:R-:W-:Y:S02]  /*4aa0*/  FFMA.FTZ R65, R65, 1.1920928955078125e-07, R58 ;  /* 0x3400000041417823 */ /* 0x004fe4000001003a */
[----:B------:R-:W-:Y:S02]  /*4ab0*/  IMAD.MOV.U32 R71, RZ, RZ, R73 ;  /* 0x000000ffff477224 */ /* 0x000fe400078e0049 */
[----:B------:R-:W-:Y:S02]  /*4ac0*/  FFMA.FTZ R52, R59, 1.1920928955078125e-07, R52 ;  /* 0x340000003b347823 */ /* 0x000fe40000010034 */
[C---:B-1----:R-:W-:Y:S02]  /*4ad0*/  FMUL R58, R54.reuse, R75 ;  /* 0x0000004b363a7220 */ /* 0x042fe40000400000 */
[C---:B------:R-:W-:Y:S02]  /*4ae0*/  FMUL R59, R54.reuse, R74 ;  /* 0x0000004a363b7220 */ /* 0x040fe40000400000 */
[----:B------:R-:W-:-:S02]  /*4af0*/  FMUL R67, R54, R79 ;  /* 0x0000004f36437220 */ /* 0x000fc40000400000 */
[C---:B------:R-:W-:Y:S02]  /*4b00*/  FMUL R62, R54.reuse, R78 ;  /* 0x0000004e363e7220 */ /* 0x040fe40000400000 */
[----:B------:R-:W-:Y:S01]  /*4b10*/  FMUL R66, R54, R81 ;  /* 0x0000005136427220 */ /* 0x000fe20000400000 */
[----:B------:R-:W-:Y:S01]  /*4b20*/  F2FP.PACK_AB R67, R58, R67 ;  /* 0x000000433a43723e */ /* 0x000fe200000000ff */
[C---:B------:R-:W-:Y:S02]  /*4b30*/  FMUL R68, R54.reuse, R83 ;  /* 0x0000005336447220 */ /* 0x040fe40000400000 */
[C---:B------:R-:W-:Y:S02]  /*4b40*/  FMUL R73, R54.reuse, R119 ;  /* 0x0000007736497220 */ /* 0x040fe40000400000 */
[----:B------:R-:W-:Y:S02]  /*4b50*/  FMUL R75, R54, R121 ;  /* 0x00000079364b7220 */ /* 0x000fe40000400000 */
[----:B------:R-:W0:Y:S01]  /*4b60*/  MUFU.RCP R54, R70 ;  /* 0x0000004600367308 */ /* 0x000e220000001000 */
[----:B------:R-:W-:Y:S01]  /*4b70*/  @P3 FMUL R71, R71, 0.25 ;  /* 0x3e80000047473820 */ /* 0x000fe20000400000 */
[----:B------:R-:W-:Y:S01]  /*4b80*/  F2FP.PACK_AB R66, R66, R73 ;  /* 0x000000494242723e */ /* 0x000fe200000000ff */
[----:B------:R-:W-:Y:S01]  /*4b90*/  @P3 FMUL R72, R72, 0.25 ;  /* 0x3e80000048483820 */ /* 0x000fe20000400000 */
[----:B------:R-:W-:Y:S01]  /*4ba0*/  F2FP.PACK_AB R68, R68, R75 ;  /* 0x0000004b4444723e */ /* 0x000fe200000000ff */
[----:B------:R-:W-:-:S02]  /*4bb0*/  @P3 FMUL R77, R77, 0.25 ;  /* 0x3e8000004d4d3820 */ /* 0x000fc40000400000 */
[----:B------:R-:W-:Y:S02]  /*4bc0*/  @P3 FMUL R76, R76, 0.25 ;  /* 0x3e8000004c4c3820 */ /* 0x000fe40000400000 */
[----:B------:R-:W-:Y:S02]  /*4bd0*/  @P3 FMUL R111, R111, 0.25 ;  /* 0x3e8000006f6f3820 */ /* 0x000fe40000400000 */
[----:B------:R-:W-:Y:S02]  /*4be0*/  @P3 FMUL R117, R117, 0.25 ;  /* 0x3e80000075753820 */ /* 0x000fe40000400000 */
[----:B------:R-:W-:Y:S02]  /*4bf0*/  @P3 FMUL R123, R123, 0.25 ;  /* 0x3e8000007b7b3820 */ /* 0x000fe40000400000 */
[----:B------:R-:W-:Y:S01]  /*4c00*/  @P3 FMUL R125, R125, 0.25 ;  /* 0x3e8000007d7d3820 */ /* 0x000fe20000400000 */
[----:B------:R-:W-:Y:S01]  /*4c10*/  FSETP.GEU.AND P3, PT, |R155|, 1.175494350822287508e-38, PT ;  /* 0x008000009b00780b */ /* 0x000fe20003f6e200 */
[----:B------:R-:W-:-:S02]  /*4c20*/  @P1 FMUL R109, R109, 0.25 ;  /* 0x3e8000006d6d1820 */ /* 0x000fc40000400000 */
[----:B------:R-:W-:Y:S02]  /*4c30*/  @!P4 FMUL R71, R71, 16777216 ;  /* 0x4b8000004747c820 */ /* 0x000fe40000400000 */
[----:B------:R-:W-:Y:S02]  /*4c40*/  @!P4 FMUL R72, R72, 16777216 ;  /* 0x4b8000004848c820 */ /* 0x000fe40000400000 */
[----:B------:R-:W-:Y:S02]  /*4c50*/  @!P4 FMUL R77, R77, 16777216 ;  /* 0x4b8000004d4dc820 */ /* 0x000fe40000400000 */
[----:B------:R-:W-:Y:S02]  /*4c60*/  @!P4 FMUL R76, R76, 16777216 ;  /* 0x4b8000004c4cc820 */ /* 0x000fe40000400000 */
[----:B------:R-:W-:Y:S02]  /*4c70*/  @!P4 FMUL R111, R111, 16777216 ;  /* 0x4b8000006f6fc820 */ /* 0x000fe40000400000 */
[----:B------:R-:W-:-:S02]  /*4c80*/  @!P4 FMUL R117, R117, 16777216 ;  /* 0x4b8000007575c820 */ /* 0x000fc40000400000 */
[----:B------:R-:W-:Y:S02]  /*4c90*/  @!P4 FMUL R123, R123, 16777216 ;  /* 0x4b8000007b7bc820 */ /* 0x000fe40000400000 */
[----:B------:R-:W-:Y:S01]  /*4ca0*/  @!P4 FMUL R125, R125, 16777216 ;  /* 0x4b8000007d7dc820 */ /* 0x000fe20000400000 */
[----:B------:R-:W-:Y:S01]  /*4cb0*/  ISETP.GE.U32.AND P4, PT, R8, 0x7f800000, PT ;  /* 0x7f8000000800780c */ /* 0x000fe20003f86070 */
[----:B------:R-:W-:Y:S02]  /*4cc0*/  @!P5 FMUL R109, R109, 16777216 ;  /* 0x4b8000006d6dd820 */ /* 0x000fe40000400000 */
[C---:B0-----:R-:W-:Y:S02]  /*4cd0*/  FMUL R60, R54.reuse, R71 ;  /* 0x00000047363c7220 */ /* 0x041fe40000400000 */
[C---:B------:R-:W-:Y:S02]  /*4ce0*/  FMUL R61, R54.reuse, R72 ;  /* 0x00000048363d7220 */ /* 0x040fe40000400000 */
[----:B------:R-:W-:-:S02]  /*4cf0*/  FMUL R69, R54, R77 ;  /* 0x0000004d36457220 */ /* 0x000fc40000400000 */
[C---:B------:R-:W-:Y:S02]  /*4d00*/  FMUL R64, R54.reuse, R76 ;  /* 0x0000004c36407220 */ /* 0x040fe40000400000 */
[C---:B------:R-:W-:Y:S02]  /*4d10*/  FMUL R70, R54.reuse, R111 ;  /* 0x0000006f36467220 */ /* 0x040fe40000400000 */
[C---:B------:R-:W-:Y:S02]  /*4d20*/  FMUL R71, R54.reuse, R117 ;  /* 0x0000007536477220 */ /* 0x040fe40000400000 */
[C---:B------:R-:W-:Y:S02]  /*4d30*/  FMUL R77, R54.reuse, R123 ;  /* 0x0000007b364d7220 */ /* 0x040fe40000400000 */
[----:B------:R-:W-:Y:S02]  /*4d40*/  FMUL R72, R54, R125 ;  /* 0x0000007d36487220 */ /* 0x000fe40000400000 */
[----:B------:R-:W0:Y:S01]  /*4d50*/  MUFU.RCP R54, R109 ;  /* 0x0000006d00367308 */ /* 0x000e220000001000 */
[----:B------:R-:W-:Y:S01]  /*4d60*/  @P1 FMUL R82, R82, 0.25 ;  /* 0x3e80000052521820 */ /* 0x000fe20000400000 */
[----:B------:R-:W-:Y:S01]  /*4d70*/  F2FP.PACK_AB R70, R70, R77 ;  /* 0x0000004d4646723e */ /* 0x000fe200000000ff */
[----:B------:R-:W-:-:S02]  /*4d80*/  @P1 FMUL R127, R127, 0.25 ;  /* 0x3e8000007f7f1820 */ /* 0x000fc40000400000 */
[----:B------:R-:W-:Y:S02]  /*4d90*/  @P1 FMUL R131, R131, 0.25 ;  /* 0x3e80000083831820 */ /* 0x000fe40000400000 */
[----:B------:R-:W-:Y:S02]  /*4da0*/  @P1 FMUL R133, R133, 0.25 ;  /* 0x3e80000085851820 */ /* 0x000fe40000400000 */
[----:B------:R-:W-:Y:S02]  /*4db0*/  @P1 FMUL R139, R139, 0.25 ;  /* 0x3e8000008b8b1820 */ /* 0x000fe40000400000 */
[----:B------:R-:W-:Y:S02]  /*4dc0*/  @P1 FMUL R141, R141, 0.25 ;  /* 0x3e8000008d8d1820 */ /* 0x000fe40000400000 */
[----:B------:R-:W-:Y:S02]  /*4dd0*/  @P1 FMUL R147, R147, 0.25 ;  /* 0x3e80000093931820 */ /* 0x000fe40000400000 */
[----:B------:R-:W-:Y:S01]  /*4de0*/  @P1 FMUL R149, R149, 0.25 ;  /* 0x3e80000095951820 */ /* 0x000fe20000400000 */
[----:B------:R-:W-:Y:S01]  /*4df0*/  ISETP.GE.U32.AND P1, PT, R14, 0x7f800000, PT ;  /* 0x7f8000000e00780c */ /* 0x000fe20003f26070 */
        /* <DEDUP_REMOVED lines=21> */
[----:B------:R-:W-:-:S02]  /*4f50*/  @P2 FMUL R145, R145, 0.25 ;  /* 0x3e80000091912820 */ /* 0x000fc40000400000 */
[----:B------:R-:W-:Y:S01]  /*4f60*/  @P2 FMUL R153, R153, 0.25 ;  /* 0x3e80000099992820 */ /* 0x000fe20000400000 */
[----:B------:R-:W-:Y:S01]  /*4f70*/  F2FP.PACK_AB R108, R108, R119 ;  /* 0x000000776c6c723e */ /* 0x000fe200000000ff */
[----:B------:R-:W-:Y:S02]  /*4f80*/  @P2 FMUL R129, R129, 0.25 ;  /* 0x3e80000081812820 */ /* 0x000fe40000400000 */
[----:B------:R-:W-:Y:S02]  /*4f90*/  @P2 FMUL R80, R80, 0.25 ;  /* 0x3e80000050502820 */ /* 0x000fe40000400000 */
[----:B------:R-:W-:Y:S02]  /*4fa0*/  @P2 FMUL R135, R135, 0.25 ;  /* 0x3e80000087872820 */ /* 0x000fe40000400000 */
[----:B------:R-:W-:Y:S02]  /*4fb0*/  @P2 FMUL R137, R137, 0.25 ;  /* 0x3e80000089892820 */ /* 0x000fe40000400000 */
[----:B------:R-:W-:-:S02]  /*4fc0*/  @P2 FMUL R143, R143, 0.25 ;  /* 0x3e8000008f8f2820 */ /* 0x000fc40000400000 */
[----:B------:R-:W-:Y:S01]  /*4fd0*/  @P2 FMUL R151, R151, 0.25 ;  /* 0x3e80000097972820 */ /* 0x000fe20000400000 */
[----:B------:R-:W-:Y:S01]  /*4fe0*/  FSETP.NEU.AND P2, PT, R8, RZ, PT ;  /* 0x000000ff0800720b */ /* 0x000fe20003f4d000 */
[----:B------:R-:W-:Y:S02]  /*4ff0*/  @!P3 FMUL R145, R145, 16777216 ;  /* 0x4b8000009191b820 */ /* 0x000fe40000400000 */
[----:B------:R-:W-:Y:S02]  /*5000*/  @!P3 FMUL R153, R153, 16777216 ;  /* 0x4b8000009999b820 */ /* 0x000fe40000400000 */
[----:B------:R-:W-:Y:S02]  /*5010*/  @!P3 FMUL R129, R129, 16777216 ;  /* 0x4b8000008181b820 */ /* 0x000fe40000400000 */
[----:B------:R-:W-:Y:S02]  /*5020*/  @!P3 FMUL R80, R80, 16777216 ;  /* 0x4b8000005050b820 */ /* 0x000fe40000400000 */
[----:B------:R-:W-:-:S02]  /*5030*/  @!P3 FMUL R135, R135, 16777216 ;  /* 0x4b8000008787b820 */ /* 0x000fc40000400000 */
[----:B------:R-:W-:Y:S02]  /*5040*/  @!P3 FMUL R137, R137, 16777216 ;  /* 0x4b8000008989b820 */ /* 0x000fe40000400000 */
[----:B------:R-:W-:Y:S02]  /*5050*/  @!P3 FMUL R143, R143, 16777216 ;  /* 0x4b8000008f8fb820 */ /* 0x000fe40000400000 */
[----:B------:R-:W-:Y:S01]  /*5060*/  @!P3 FMUL R151, R151, 16777216 ;  /* 0x4b8000009797b820 */ /* 0x000fe20000400000 */
[----:B------:R-:W-:Y:S01]  /*5070*/  ISETP.GE.U32.AND P3, PT, R13, 0x7f800000, PT ;  /* 0x7f8000000d00780c */ /* 0x000fe20003f66070 */
[C---:B0-----:R-:W-:Y:S02]  /*5080*/  FMUL R111, R54.reuse, R145 ;  /* 0x00000091366f7220 */ /* 0x041fe40000400000 */
[C---:B------:R-:W-:Y:S02]  /*5090*/  FMUL R116, R54.reuse, R153 ;  /* 0x0000009936747220 */ /* 0x040fe40000400000 */
[----:B------:R-:W-:-:S02]  /*50a0*/  FMUL R78, R54, R129 ;  /* 0x00000081364e7220 */ /* 0x000fc40000400000 */
[C---:B------:R-:W-:Y:S01]  /*50b0*/  FMUL R79, R54.reuse, R80 ;  /* 0x00000050364f7220 */ /* 0x040fe20000400000 */
[----:B------:R-:W-:Y:S01]  /*50c0*/  F2FP.PACK_AB R122, R111, R116 ;  /* 0x000000746f7a723e */ /* 0x000fe200000000ff */
[C---:B------:R-:W-:Y:S02]  /*50d0*/  FMUL R109, R54.reuse, R135 ;  /* 0x00000087366d7220 */ /* 0x040fe40000400000 */
[C---:B------:R-:W-:Y:S02]  /*50e0*/  FMUL R80, R54.reuse, R137 ;  /* 0x0000008936507220 */ /* 0x040fe40000400000 */
[----:B------:R-:W-:Y:S01]  /*50f0*/  FMUL R110, R54, R143 ;  /* 0x0000008f366e7220 */ /* 0x000fe20000400000 */
[----:B------:R-:W-:Y:S01]  /*5100*/  F2FP.PACK_AB R111, R78, R109 ;  /* 0x0000006d4e6f723e */ /* 0x000fe200000000ff */
[----:B------:R-:W-:Y:S01]  /*5110*/  FMUL R121, R54, R151 ;  /* 0x0000009736797220 */ /* 0x000fe20000400000 */
[----:B------:R-:W-:Y:S01]  /*5120*/  F2FP.PACK_AB R123, R79, R80 ;  /* 0x000000504f7b723e */ /* 0x000fe200000000ff */
[----:B------:R-:W-:Y:S01]  /*5130*/  IMAD.IADD R56, R13, 0x1, -R56 ;  /* 0x000000010d387824 */ /* 0x000fe200078e0a38 */
[----:B------:R-:W-:Y:S01]  /*5140*/  F2FP.PACK_AB R78, R71, R72 ;  /* 0x00000048474e723e */ /* 0x000fe200000000ff */
[----:B------:R-:W-:Y:S01]  /*5150*/  IMAD.IADD R55, R8, 0x1, -R55 ;  /* 0x0000000108377824 */ /* 0x000fe200078e0a37 */
[----:B------:R-:W-:Y:S01]  /*5160*/  F2FP.PACK_AB R110, R110, R121 ;  /* 0x000000796e6e723e */ /* 0x000fe200000000ff */
[----:B------:R-:W-:Y:S01]  /*5170*/  STS.64 [R39], R122 ;  /* 0x0000007a27007388 */ /* 0x000fe20000000a00 */
[----:B------:R-:W-:Y:S01]  /*5180*/  F2FP.PACK_AB R79, R61, R64 ;  /* 0x000000403d4f723e */ /* 0x000fe200000000ff */
[----:B------:R-:W-:Y:S01]  /*5190*/  FADD R55, R55, -1 ;  /* 0xbf80000037377421 */ /* 0x000fe20000000000 */
[----:B------:R-:W-:Y:S01]  /*51a0*/  F2FP.PACK_AB R71, R60, R69 ;  /* 0x000000453c47723e */ /* 0x000fe200000000ff */
[----:B------:R-:W-:Y:S01]  /*51b0*/  STS.64 [R39+0x100], R110 ;  /* 0x0001006e27007388 */ /* 0x000fe20000000a00 */
[----:B------:R-:W-:Y:S01]  /*51c0*/  F2FP.PACK_AB R109, R76, R83 ;  /* 0x000000534c6d723e */ /* 0x000fe200000000ff */
[----:B------:R-:W-:Y:S01]  /*51d0*/  FFMA.FTZ R54, R55, R118, -0.16845393180847167969 ;  /* 0xbe2c7f3037367423 */ /* 0x000fe20000010076 */
[----:B------:R-:W-:Y:S01]  /*51e0*/  F2FP.PACK_AB R80, R82, R117 ;  /* 0x000000755250723e */ /* 0x000fe200000000ff */
[----:B------:R-:W-:Y:S01]  /*51f0*/  STS.64 [R39+0x80], R78 ;  /* 0x0000804e27007388 */ /* 0x000fe20000000a00 */
[----:B------:R-:W-:Y:S01]  /*5200*/  LOP3.LUT R61, R39, 0x40, RZ, 0x3c, !PT ;  /* 0x00000040273d7812 */ /* 0x000fe200078e3cff */
[----:B------:R-:W-:Y:S01]  /*5210*/  FADD R57, R57, -1 ;  /* 0xbf80000039397421 */ /* 0x000fe20000000000 */
[----:B------:R-:W-:Y:S01]  /*5220*/  F2FP.PACK_AB R69, R59, R62 ;  /* 0x0000003e3b45723e */ /* 0x000fe200000000ff */
[----:B------:R0:W-:Y:S01]  /*5230*/  STS.64 [R39+0x180], R70 ;  /* 0x0001804627007388 */ /* 0x0001e20000000a00 */
[----:B------:R-:W-:-:S02]  /*5240*/  FFMA.FTZ R54, R55, R54, 0.1716887056827545166 ;  /* 0x3e2fcf2a37367423 */ /* 0x000fc40000010036 */
[----:B------:R-:W-:Y:S01]  /*5250*/  FADD R63, R63, -1 ;  /* 0xbf8000003f3f7421 */ /* 0x000fe20000000000 */
[----:B------:R-:W-:Y:S01]  /*5260*/  STS.64 [R61+0x2000], R108 ;  /* 0x0020006c3d007388 */ /* 0x000fe20000000a00 */
[----:B------:R-:W-:Y:S02]  /*5270*/  FFMA.FTZ R54, R55, R54, -0.17900948226451873779 ;  /* 0xbe374e4337367423 */ /* 0x000fe40000010036 */
[----:B------:R-:W-:Y:S01]  /*5280*/  FFMA.FTZ R60, R63, R118, -0.16845393180847167969 ;  /* 0xbe2c7f303f3c7423 */ /* 0x000fe20000010076 */
[----:B------:R-:W-:Y:S01]  /*5290*/  STS.64 [R61+0x2100], R80 ;  /* 0x002100503d007388 */ /* 0x000fe20000000a00 */
[----:B------:R-:W-:Y:S02]  /*52a0*/  FFMA.FTZ R54, R55, R54, 0.20512372255325317383 ;  /* 0x3e520bf437367423 */ /* 0x000fe40000010036 */
[----:B------:R-:W-:Y:S01]  /*52b0*/  FFMA.FTZ R60, R63, R60, 0.1716887056827545166 ;  /* 0x3e2fcf2a3f3c7423 */ /* 0x000fe2000001003c */
[----:B------:R-:W-:Y:S01]  /*52c0*/  STS.64 [R61+0x2080], R68 ;  /* 0x002080443d007388 */ /* 0x000fe20000000a00 */
[----:B0-----:R-:W-:-:S02]  /*52d0*/  FADD R39, R56, -1 ;  /* 0xbf80000038277421 */ /* 0x001fc40000000000 */
[-C--:B------:R-:W-:Y:S01]  /*52e0*/  FFMA.FTZ R56, R57, R118.reuse, -0.16845393180847167969 ;  /* 0xbe2c7f3039387423 */ /* 0x080fe20000010076 */
[----:B------:R-:W-:Y:S01]  /*52f0*/  STS.64 [R61+0x2180], R66 ;  /* 0x002180423d007388 */ /* 0x000fe20000000a00 */
[----:B------:R-:W-:Y:S02]  /*5300*/  FFMA.FTZ R58, R39, R118, -0.16845393180847167969 ;  /* 0xbe2c7f30273a7423 */ /* 0x000fe40000010076 */
[----:B------:R-:W-:Y:S01]  /*5310*/  FFMA.FTZ R56, R57, R56, 0.1716887056827545166 ;  /* 0x3e2fcf2a39387423 */ /* 0x000fe20000010038 */
[----:B------:R-:W-:Y:S01]  /*5320*/  BAR.SYNC.DEFER_BLOCKING 0x0 ;  /* 0x0000000000007b1d */ /* 0x000fe20000010000 */
[----:B------:R-:W-:Y:S02]  /*5330*/  FFMA.FTZ R58, R39, R58, 0.1716887056827545166 ;  /* 0x3e2fcf2a273a7423 */ /* 0x000fe4000001003a */
[----:B------:R-:W-:Y:S02]  /*5340*/  FFMA.FTZ R56, R57, R56, -0.17900948226451873779 ;  /* 0xbe374e4339387423 */ /* 0x000fe40000010038 */
[----:B------:R-:W-:-:S02]  /*5350*/  FFMA.FTZ R58, R39, R58, -0.17900948226451873779 ;  /* 0xbe374e43273a7423 */ /* 0x000fc4000001003a */
[----:B------:R-:W-:Y:S02]  /*5360*/  FFMA.FTZ R54, R55, R54, -0.24046532809734344482 ;  /* 0xbe763c8b37367423 */ /* 0x000fe40000010036 */
[----:B------:R-:W-:Y:S02]  /*5370*/  FFMA.FTZ R58, R39, R58, 0.20512372255325317383 ;  /* 0x3e520bf4273a7423 */ /* 0x000fe4000001003a */
[----:B------:R-:W-:Y:S02]  /*5380*/  FFMA.FTZ R56, R57, R56, 0.20512372255325317383 ;  /* 0x3e520bf439387423 */ /* 0x000fe40000010038 */
[----:B------:R-:W-:Y:S02]  /*5390*/  FFMA.FTZ R58, R39, R58, -0.24046532809734344482 ;  /* 0xbe763c8b273a7423 */ /* 0x000fe4000001003a */
[----:B------:R-:W-:Y:S02]  /*53a0*/  FFMA.FTZ R54, R55, R54, 0.28857114911079406738 ;  /* 0x3e93bf9937367423 */ /* 0x000fe40000010036 */
[----:B------:R-:W-:-:S02]  /*53b0*/  FFMA.FTZ R58, R39, R58, 0.28857114911079406738 ;  /* 0x3e93bf99273a7423 */ /* 0x000fc4000001003a */
[----:B------:R-:W-:Y:S02]  /*53c0*/  FFMA.FTZ R56, R57, R56, -0.24046532809734344482 ;  /* 0xbe763c8b39387423 */ /* 0x000fe40000010038 */
[----:B------:R-:W-:Y:S02]  /*53d0*/  FFMA.FTZ R58, R39, R58, -0.36067417263984680176 ;  /* 0xbeb8aa49273a7423 */ /* 0x000fe4000001003a */
[----:B------:R-:W-:Y:S01]  /*53e0*/  FFMA.FTZ R54, R55, R54, -0.36067417263984680176 ;  /* 0xbeb8aa4937367423 */ /* 0x000fe20000010036 */
[----:B------:R-:W0:Y:S01]  /*53f0*/  LDS.64 R66, [R0] ;  /* 0x0000000000427984 */ /* 0x000e220000000a00 */
[----:B------:R-:W-:Y:S02]  /*5400*/  FFMA.FTZ R58, R39, R58, 0.48089820146560668945 ;  /* 0x3ef6384a273a7423 */ /* 0x000fe4000001003a */
[----:B------:R-:W-:Y:S01]  /*5410*/  FFMA.FTZ R56, R57, R56, 0.28857114911079406738 ;  /* 0x3e93bf9939387423 */ /* 0x000fe20000010038 */
[----:B------:R-:W1:Y:S01]  /*5420*/  LDS.64 R68, [R0+0x200] ;  /* 0x0002000000447984 */ /* 0x000e620000000a00 */
[----:B------:R-:W-:-:S02]  /*5430*/  FFMA.FTZ R58, R39, R58, -0.72134751081466674805 ;  /* 0xbf38aa3b273a7423 */ /* 0x000fc4000001003a */
[----:B------:R-:W-:Y:S01]  /*5440*/  FFMA.FTZ R54, R55, R54, 0.48089820146560668945 ;  /* 0x3ef6384a37367423 */ /* 0x000fe20000010036 */
[----:B------:R-:W2:Y:S01]  /*5450*/  LDS.64 R70, [R0+0x400] ;  /* 0x0004000000467984 */ /* 0x000ea20000000a00 */
[----:B------:R-:W-:Y:S02]  /*5460*/  FMUL R58, R39, R58 ;  /* 0x0000003a273a7220 */ /* 0x000fe40000400000 */
[----:B------:R-:W-:Y:S01]  /*5470*/  FFMA.FTZ R56, R57, R56, -0.36067417263984680176 ;  /* 0xbeb8aa4939387423 */ /* 0x000fe20000010038 */
[----:B------:R-:W3:Y:S01]  /*5480*/  LDS.64 R72, [R0+0x600] ;  /* 0x0006000000487984 */ /* 0x000ee20000000a00 */
[----:B------:R-:W-:Y:S02]  /*5490*/  FMUL R58, R39, R58 ;  /* 0x0000003a273a7220 */ /* 0x000fe40000400000 */
[----:B------:R-:W-:Y:S01]  /*54a0*/  FFMA.FTZ R60, R63, R60, -0.17900948226451873779 ;  /* 0xbe374e433f3c7423 */ /* 0x000fe2000001003c */
[----:B------:R-:W4:Y:S01]  /*54b0*/  LDS.64 R74, [R0+0x800] ;  /* 0x00080000004a7984 */ /* 0x000f220000000a00 */
[----:B------:R-:W-:-:S02]  /*54c0*/  FFMA.FTZ R58, R39, 1.4426950216293334961, R58 ;  /* 0x3fb8aa3b273a7823 */ /* 0x000fc4000001003a */
[----:B------:R-:W-:Y:S01]  /*54d0*/  FFMA.FTZ R54, R55, R54, -0.72134751081466674805 ;  /* 0xbf38aa3b37367423 */ /* 0x000fe20000010036 */
[----:B------:R-:W5:Y:S01]  /*54e0*/  LDS.64 R76, [R0+0xa00] ;  /* 0x000a0000004c7984 */ /* 0x000f620000000a00 */
[----:B------:R-:W-:Y:S02]  /*54f0*/  FADD R53, R53, R58 ;  /* 0x0000003a35357221 */ /* 0x000fe40000000000 */
[----:B------:R-:W-:Y:S01]  /*5500*/  FFMA.FTZ R56, R57, R56, 0.48089820146560668945 ;  /* 0x3ef6384a39387423 */ /* 0x000fe20000010038 */
[----:B------:R-:W5:Y:S01]  /*5510*/  LDS.64 R78, [R0+0xc00] ;  /* 0x000c0000004e7984 */ /* 0x000f620000000a00 */
[----:B------:R-:W-:Y:S02]  /*5520*/  FFMA.FTZ R60, R63, R60, 0.20512372255325317383 ;  /* 0x3e520bf43f3c7423 */ /* 0x000fe4000001003c */
[----:B------:R-:W-:Y:S01]  /*5530*/  FMUL R54, R55, R54 ;  /* 0x0000003637367220 */ /* 0x000fe20000400000 */
[----:B------:R0:W5:Y:S01]  /*5540*/  LDS.64 R80, [R0+0xe00] ;  /* 0x000e000000507984 */ /* 0x0001620000000a00 */
[----:B------:R-:W-:-:S02]  /*5550*/  FFMA.FTZ R56, R57, R56, -0.72134751081466674805 ;  /* 0xbf38aa3b39387423 */ /* 0x000fc40000010038 */
[----:B------:R-:W-:Y:S02]  /*5560*/  FFMA.FTZ R60, R63, R60, -0.24046532809734344482 ;  /* 0xbe763c8b3f3c7423 */ /* 0x000fe4000001003c */
[----:B------:R-:W-:Y:S02]  /*5570*/  FMUL R54, R55, R54 ;  /* 0x0000003637367220 */ /* 0x000fe40000400000 */
[----:B------:R-:W-:Y:S02]  /*5580*/  FMUL R56, R57, R56 ;  /* 0x0000003839387220 */ /* 0x000fe40000400000 */
[----:B0-----:R-:W-:Y:S02]  /*5590*/  @P3 IMAD.MOV.U32 R0, RZ, RZ, 0x7f800000 ;  /* 0x7f800000ff003424 */ /* 0x001fe400078e00ff */
[----:B------:R-:W-:Y:S01]  /*55a0*/  FFMA.FTZ R60, R63, R60, 0.28857114911079406738 ;  /* 0x3e93bf993f3c7423 */ /* 0x000fe2000001003c */
[----:B------:R-:W-:Y:S01]  /*55b0*/  STG.E.U16 [R10.64], R66 ;  /* 0x000000420a007986 */ /* 0x000fe2000c101504 */
[----:B------:R-:W-:Y:S01]  /*55c0*/  @P3 FFMA.FTZ R53, R13, R0, +INF ;  /* 0x7f8000000d353423 */ /* 0x000fe20000010000 */
[----:B------:R-:W-:Y:S01]  /*55d0*/  PRMT R0, R66, 0x7632, R0 ;  /* 0x0000763242007816 */ /* 0x000fe20000000000 */
[----:B------:R-:W-:Y:S01]  /*55e0*/  FFMA.FTZ R55, R55, 1.4426950216293334961, R54 ;  /* 0x3fb8aa3b37377823 */ /* 0x000fe20000010036 */
[----:B-1----:R0:W-:Y:S01]  /*55f0*/  STG.E.U16 [R6.64], R68 ;  /* 0x0000004406007986 */ /* 0x0021e2000c101504 */
[----:B------:R-:W-:Y:S01]  /*5600*/  FMUL R56, R57, R56 ;  /* 0x0000003839387220 */ /* 0x000fe20000400000 */
[----:B------:R-:W-:Y:S01]  /*5610*/  FSETP.NEU.AND P3, PT, R14, RZ, PT ;  /* 0x000000ff0e00720b */ /* 0x000fe20003f6d000 */
[----:B------:R-:W-:Y:S01]  /*5620*/  FFMA.FTZ R60, R63, R60, -0.36067417263984680176 ;  /* 0xbeb8aa493f3c7423 */ /* 0x000fe2000001003c */
[----:B--2---:R1:W-:Y:S01]  /*5630*/  STG.E.U16 [R4.64], R70 ;  /* 0x0000004604007986 */ /* 0x0043e2000c101504 */
[----:B------:R-:W-:Y:S01]  /*5640*/  FADD R38, R38, R55 ;  /* 0x0000003726267221 */ /* 0x000fe20000000000 */
[----:B------:R-:W-:Y:S01]  /*5650*/  @P5 MOV R55, 0x7f800000 ;  /* 0x7f80000000375802 */ /* 0x000fe20000000f00 */
[----:B------:R-:W-:Y:S01]  /*5660*/  FFMA.FTZ R57, R57, 1.4426950216293334961, R56 ;  /* 0x3fb8aa3b39397823 */ /* 0x000fe20000010038 */
[----:B---3--:R-:W-:Y:S01]  /*5670*/  STG.E.U16 [R106.64], R72 ;  /* 0x000000486a007986 */ /* 0x008fe2000c101504 */
[----:B------:R-:W-:-:S02]  /*5680*/  @P4 IMAD.MOV.U32 R39, RZ, RZ, 0x7f800000 ;  /* 0x7f800000ff274424 */ /* 0x000fc400078e00ff */
[----:B------:R-:W-:Y:S01]  /*5690*/  FFMA.FTZ R60, R63, R60, 0.48089820146560668945 ;  /* 0x3ef6384a3f3c7423 */ /* 0x000fe2000001003c */
[----:B----4-:R2:W-:Y:S01]  /*56a0*/  STG.E.U16 [R104.64], R74 ;  /* 0x0000004a68007986 */ /* 0x0105e2000c101504 */
[----:B0-----:R-:W-:Y:S01]  /*56b0*/  PRMT R7, R70, 0x7632, R7 ;  /* 0x0000763246077816 */ /* 0x001fe20000000007 */
[----:B------:R-:W-:Y:S01]  /*56c0*/  FADD R52, R52, R57 ;  /* 0x0000003934347221 */ /* 0x000fe20000000000 */
[----:B------:R-:W-:Y:S01]  /*56d0*/  PRMT R6, R69, 0x7632, R6 ;  /* 0x0000763245067816 */ /* 0x000fe20000000006 */
[----:B-----5:R0:W-:Y:S01]  /*56e0*/  STG.E.U16 [R102.64], R76 ;  /* 0x0000004c66007986 */ /* 0x0201e2000c101504 */
[----:B-1----:R-:W-:Y:S01]  /*56f0*/  PRMT R5, R68, 0x7632, R5 ;  /* 0x0000763244057816 */ /* 0x002fe20000000005 */
[----:B------:R-:W-:Y:S01]  /*5700*/  @P4 FFMA.FTZ R38, R8, R39, +INF ;  /* 0x7f80000008264423 */ /* 0x000fe20000010027 */
[----:B------:R-:W-:Y:S01]  /*5710*/  PRMT R4, R72, 0x7632, R4 ;  /* 0x0000763248047816 */ /* 0x000fe20000000004 */
[----:B------:R1:W-:Y:S01]  /*5720*/  STG.E.U16 [R100.64], R78 ;  /* 0x0000004e64007986 */ /* 0x0003e2000c101504 */
[C---:B------:R-:W-:Y:S01]  /*5730*/  FSETP.NEU.AND P4, PT, R12.reuse, RZ, PT ;  /* 0x000000ff0c00720b */ /* 0x040fe20003f8d000 */
[----:B------:R-:W-:Y:S01]  /*5740*/  @P5 FFMA.FTZ R52, R12, R55, +INF ;  /* 0x7f8000000c345423 */ /* 0x000fe20000010037 */
[----:B------:R-:W-:Y:S01]  /*5750*/  PRMT R8, R75, 0x7632, R8 ;  /* 0x000076324b087816 */ /* 0x000fe20000000008 */
[----:B------:R3:W-:Y:S01]  /*5760*/  STG.E.U16 [R98.64], R80 ;  /* 0x0000005062007986 */ /* 0x0007e2000c101504 */
[----:B--2---:R-:W-:Y:S01]  /*5770*/  PRMT R74, R74, 0x7632, R74 ;  /* 0x000076324a4a7816 */ /* 0x004fe2000000004a */
[----:B------:R-:W-:Y:S01]  /*5780*/  FFMA.FTZ R60, R63, R60, -0.72134751081466674805 ;  /* 0xbf38aa3b3f3c7423 */ /* 0x000fe2000001003c */
[----:B------:R-:W-:Y:S01]  /*5790*/  PRMT R12, R77, 0x7632, R12 ;  /* 0x000076324d0c7816 */ /* 0x000fe2000000000c */
[----:B------:R2:W-:Y:S01]  /*57a0*/  STG.E.U16 [R96.64], R0 ;  /* 0x0000000060007986 */ /* 0x0005e2000c101504 */
[----:B0-----:R-:W-:Y:S01]  /*57b0*/  PRMT R76, R76, 0x7632, R76 ;  /* 0x000076324c4c7816 */ /* 0x001fe2000000004c */
[----:B------:R-:W-:Y:S01]  /*57c0*/  FMUL R60, R63, R60 ;  /* 0x0000003c3f3c7220 */ /* 0x000fe20000400000 */
[----:B------:R-:W-:Y:S01]  /*57d0*/  PRMT R10, R79, 0x7632, R10 ;  /* 0x000076324f0a7816 */ /* 0x000fe2000000000a */
[----:B------:R0:W-:Y:S01]  /*57e0*/  STG.E.U16 [R94.64], R5 ;  /* 0x000000055e007986 */ /* 0x0001e2000c101504 */
[----:B-1----:R-:W-:Y:S01]  /*57f0*/  PRMT R78, R78, 0x7632, R78 ;  /* 0x000076324e4e7816 */ /* 0x002fe2000000004e */
[----:B------:R-:W-:Y:S01]  /*5800*/  FMUL R60, R63, R60 ;  /* 0x0000003c3f3c7220 */ /* 0x000fe20000400000 */
[----:B------:R-:W-:Y:S01]  /*5810*/  PRMT R11, R81, 0x7632, R11 ;  /* 0x00007632510b7816 */ /* 0x000fe2000000000b */
[----:B------:R1:W-:Y:S01]  /*5820*/  STG.E.U16 [R92.64], R7 ;  /* 0x000000075c007986 */ /* 0x0003e2000c101504 */
[----:B---3--:R-:W-:Y:S01]  /*5830*/  PRMT R80, R80, 0x7632, R80 ;  /* 0x0000763250507816 */ /* 0x008fe20000000050 */
[----:B------:R-:W-:Y:S01]  /*5840*/  FFMA.FTZ R60, R63, 1.4426950216293334961, R60 ;  /* 0x3fb8aa3b3f3c7823 */ /* 0x000fe2000001003c */
[----:B------:R-:W-:Y:S01]  /*5850*/  @P1 MOV R39, 0x7f800000 ;  /* 0x7f80000000271802 */ /* 0x000fe20000000f00 */
[----:B------:R3:W-:Y:S01]  /*5860*/  STG.E.U16 [R90.64], R4 ;  /* 0x000000045a007986 */ /* 0x0007e2000c101504 */
[----:B--2---:R-:W-:Y:S01]  /*5870*/  PRMT R0, R67, 0x7632, R0 ;  /* 0x0000763243007816 */ /* 0x004fe20000000000 */
[----:B------:R-:W-:Y:S01]  /*5880*/  FADD R60, R65, R60 ;  /* 0x0000003c413c7221 */ /* 0x000fe20000000000 */
[----:B------:R-:W-:Y:S01]  /*5890*/  FSETP.NEU.AND P5, PT, R13, RZ, PT ;  /* 0x000000ff0d00720b */ /* 0x000fe20003fad000 */
[----:B------:R2:W-:Y:S01]  /*58a0*/  STG.E.U16 [R88.64], R74 ;  /* 0x0000004a58007986 */ /* 0x0005e2000c101504 */
[----:B------:R-:W-:Y:S01]  /*58b0*/  @P1 FFMA.FTZ R60, R14, R39, +INF ;  /* 0x7f8000000e3c1423 */ /* 0x000fe20000010027 */
[----:B0-----:R-:W-:-:S02]  /*58c0*/  FSEL R5, R38, -INF , P2 ;  /* 0xff80000026057808 */ /* 0x001fc40001000000 */
[----:B------:R2:W-:Y:S01]  /*58d0*/  STG.E.U16 [R50.64], R76 ;  /* 0x0000004c32007986 */ /* 0x0005e2000c101504 */
[----:B-1----:R-:W-:Y:S02]  /*58e0*/  PRMT R7, R73, 0x7632, R7 ;  /* 0x0000763249077816 */ /* 0x002fe40000000007 */
[----:B------:R-:W-:Y:S01]  /*58f0*/  FSEL R52, R52, -INF , P4 ;  /* 0xff80000034347808 */ /* 0x000fe20002000000 */
[----:B------:R2:W-:Y:S01]  /*5900*/  STG.E.U16 [R86.64], R78 ;  /* 0x0000004e56007986 */ /* 0x0005e2000c101504 */
[----:B---3--:R-:W-:Y:S01]  /*5910*/  PRMT R4, R71, 0x7632, R4 ;  /* 0x0000763247047816 */ /* 0x008fe20000000004 */
[----:B------:R-:W-:Y:S01]  /*5920*/  FFMA R112, R5, 0.69314718246459960938, R112 ;  /* 0x3f31721805707823 */ /* 0x000fe20000000070 */
[----:B------:R-:W-:Y:S01]  /*5930*/  FSEL R53, R53, -INF , P5 ;  /* 0xff80000035357808 */ /* 0x000fe20002800000 */
[----:B------:R2:W-:Y:S01]  /*5940*/  STG.E.U16 [R84.64], R80 ;  /* 0x0000005054007986 */ /* 0x0005e2000c101504 */
[----:B------:R-:W-:Y:S01]  /*5950*/  FSEL R60, R60, -INF , P3 ;  /* 0xff8000003c3c7808 */ /* 0x000fe20001800000 */
[----:B------:R-:W-:-:S02]  /*5960*/  FFMA R113, R52, 0.69314718246459960938, R113 ;  /* 0x3f31721834717823 */ /* 0x000fc40000000071 */
[----:B------:R2:W-:Y:S01]  /*5970*/  STG.E.U16 [R46.64], R67 ;  /* 0x000000432e007986 */ /* 0x0005e2000c101504 */
[----:B------:R-:W-:Y:S02]  /*5980*/  FFMA R114, R53, 0.69314718246459960938, R114 ;  /* 0x3f31721835727823 */ /* 0x000fe40000000072 */
[----:B------:R-:W-:Y:S01]  /*5990*/  FFMA R115, R60, 0.69314718246459960938, R115 ;  /* 0x3f3172183c737823 */ /* 0x000fe20000000073 */
[----:B------:R2:W-:Y:S04]  /*59a0*/  STG.E.U16 [R42.64], R69 ;  /* 0x000000452a007986 */ /* 0x0005e8000c101504 */
        /* <DEDUP_REMOVED lines=14> */
[----:B------:R-:W-:Y:S06]  /*5a90*/  BAR.SYNC.DEFER_BLOCKING 0x0 ;  /* 0x0000000000007b1d */ /* 0x000fec0000010000 */
[----:B------:R2:W-:Y:S04]  /*5aa0*/  STS.128 [R15], R112 ;  /* 0x000000700f007388 */ /* 0x0005e80000000c00 */
[----:B------:R-:W-:Y:S06]  /*5ab0*/  BAR.SYNC.DEFER_BLOCKING 0x0 ;  /* 0x0000000000007b1d */ /* 0x000fec0000010000 */
[----:B------:R-:W-:Y:S05]  /*5ac0*/  @P0 EXIT ;  /* 0x000000000000094d */ /* 0x000fea0003800000 */
[----:B--2---:R-:W0:Y:S01]  /*5ad0*/  LDS R9, [R9] ;  /* 0x0000000009097984 */ /* 0x004e220000000800 */
[----:B------:R-:W-:Y:S01]  /*5ae0*/  IMAD R2, R2, c[0x0][0x1cc], RZ ;  /* 0x0000730002027a24 */ /* 0x000fe200078e02ff */
[C---:B------:R-:W-:Y:S01]  /*5af0*/  SHF.L.U32 R5, R3.reuse, 0x2, RZ ;  /* 0x0000000203057819 */ /* 0x040fe200000006ff */
[----:B------:R-:W-:-:S04]  /*5b00*/  IMAD.HI R3, R3, 0x4, RZ ;  /* 0x0000000403037827 */ /* 0x000fc800078e02ff */
[C---:B------:R-:W-:Y:S02]  /*5b10*/  IMAD.SHL.U32 R0, R2.reuse, 0x4, RZ ;  /* 0x0000000402007824 */ /* 0x040fe400078e00ff */
[----:B------:R-:W-:-:S03]  /*5b20*/  IMAD.HI R4, R2, 0x4, RZ ;  /* 0x0000000402047827 */ /* 0x000fc600078e02ff */
[----:B------:R-:W-:-:S04]  /*5b30*/  IADD3 R2, P0, P1, R5, c[0x0][0x180], R0 ;  /* 0x0000600005027a10 */ /* 0x000fc8000791e000 */
[----:B------:R-:W-:-:S05]  /*5b40*/  IADD3.X R3, R3, c[0x0][0x184], R4, P0, P1 ;  /* 0x0000610003037a10 */ /* 0x000fca00007e2404 */
[----:B0-----:R-:W-:Y:S01]  /*5b50*/  STG.E [R2.64], R9 ;  /* 0x0000000902007986 */ /* 0x001fe2000c101904 */
[----:B------:R-:W-:Y:S05]  /*5b60*/  EXIT ;  /* 0x000000000000794d */ /* 0x000fea0003800000 */
.L_x_2:
[----:B------:R-:W-:-:S00]  /*5b70*/  BRA `(.L_x_2) ;  /* 0xfffffff000007947 */ /* 0x000fc0000383ffff */
[----:B------:R-:W-:-:S00]  /*5b80*/  NOP ;  /* 0x0000000000007918 */ /* 0x000fc00000000000 */
[----:B------:R-:W-:-:S00]  /*5b90*/  NOP ;  /* 0x0000000000007918 */ /* 0x000fc00000000000 */
[----:B------:R-:W-:-:S00]  /*5ba0*/  NOP ;  /* 0x0000000000007918 */ /* 0x000fc00000000000 */
[----:B------:R-:W-:-:S00]  /*5bb0*/  NOP ;  /* 0x0000000000007918 */ /* 0x000fc00000000000 */
[----:B------:R-:W-:-:S00]  /*5bc0*/  NOP ;  /* 0x0000000000007918 */ /* 0x000fc00000000000 */
[----:B------:R-:W-:-:S00]  /*5bd0*/  NOP ;  /* 0x0000000000007918 */ /* 0x000fc00000000000 */
[----:B------:R-:W-:-:S00]  /*5be0*/  NOP ;  /* 0x0000000000007918 */ /* 0x000fc00000000000 */
[----:B------:R-:W-:-:S00]  /*5bf0*/  NOP ;  /* 0x0000000000007918 */ /* 0x000fc00000000000 */
.L_x_3:


//--------------------- .nv.global.init           --------------------------
	.section	.nv.global.init,"aw",@progbits
.nv.global.init:
	.type		_$_str,@object
	.size		_$_str,(.L_0 - _$_str)
_$_str:
        /*0000*/ 	.byte	0x5f, 0x5f, 0x43, 0x55, 0x44, 0x41, 0x5f, 0x46, 0x54, 0x5a, 0x00
.L_0:


//--------------------- .nv.shared.attn_fwd       --------------------------
	.section	.nv.shared.attn_fwd,"aw",@nobits
	.sectionflags	@""
	.align	16
